	.target	sm_90a

	.elftype	@"ET_EXEC"


//--------------------- .note.nv.tkinfo           --------------------------
	.section	.note.nv.tkinfo,"",@"SHT_NOTE"
	.sectionflags	@"SHF_NOTE_NV_TKINFO"
	.tkinfo
        /*0018*/ 	.word	0x00000002
        /*0030*/ 	.string	""
        /*0030*/ 	.string	"ptxas"
        /*0030*/ 	.string	"Cuda compilation tools, release 13.0, V13.0.88"
        /*0030*/ 	.string	"Build cuda_13.0.r13.0/compiler.36424714_0"
        /*0030*/ 	.string	"-arch sm_90a -m 64 "



//--------------------- .note.nv.cuinfo           --------------------------
	.section	.note.nv.cuinfo,"",@"SHT_NOTE"
	.sectionflags	@"SHF_NOTE_NV_CUINFO"
        /*0018*/ 	.short	0x0002
        /*001a*/ 	.short	0x005a
        /*001c*/ 	.short	0x0082
	.zero		2


//--------------------- .nv.info                  --------------------------
	.section	.nv.info,"",@"SHT_CUDA_INFO"
	.align	4


	//----- nvinfo : EIATTR_REGCOUNT
	.align		4
        /*0000*/ 	.byte	0x04, 0x2f
        /*0002*/ 	.short	(.L_12 - .L_11)
	.align		4
.L_11:
        /*0004*/ 	.word	index@(_ZN7cutlass13device_kernelIN5flash19enable_sm80_to_sm89INS1_16FlashAttnFwdSm80INS1_25CollectiveMainloopFwdSm80ILi8ELi1ELb1EN4cute5tupleIJNS5_1CILi128EEENS7_ILi112EEES8_EEELi128ENS_6half_tEfNS_4arch4Sm80ELb1ELb0ELb1ELb1ELb1ELb1ELb1ELb1EEENS1_21CollectiveEpilogueFwdINS6_IJS8_S8_S9_EEENS6_IJNS7_ILi1EEESH_SH_EEESB_SD_Li256ELb1ELb1ELb1ELb0EEENS1_36VarlenDynamicPersistentTileSchedulerILi128ELi112ELi256ELi256ELb1ELb1ELb0ELb1ELb1ELb1EEEEEEEEEvNT_6ParamsE)
        /*0008*/ 	.word	0x00000004


	//----- nvinfo : EIATTR_FRAME_SIZE
	.align		4
.L_12:
        /*000c*/ 	.byte	0x04, 0x11
        /*000e*/ 	.short	(.L_14 - .L_13)
	.align		4
.L_13:
        /*0010*/ 	.word	index@(_ZN7cutlass13device_kernelIN5flash19enable_sm80_to_sm89INS1_16FlashAttnFwdSm80INS1_25CollectiveMainloopFwdSm80ILi8ELi1ELb1EN4cute5tupleIJNS5_1CILi128EEENS7_ILi112EEES8_EEELi128ENS_6half_tEfNS_4arch4Sm80ELb1ELb0ELb1ELb1ELb1ELb1ELb1ELb1EEENS1_21CollectiveEpilogueFwdINS6_IJS8_S8_S9_EEENS6_IJNS7_ILi1EEESH_SH_EEESB_SD_Li256ELb1ELb1ELb1ELb0EEENS1_36VarlenDynamicPersistentTileSchedulerILi128ELi112ELi256ELi256ELb1ELb1ELb0ELb1ELb1ELb1EEEEEEEEEvNT_6ParamsE)
        /*0014*/ 	.word	0x00000000


	//----- nvinfo : EIATTR_REGCOUNT
	.align		4
.L_14:
        /*0018*/ 	.byte	0x04, 0x2f
        /*001a*/ 	.short	(.L_16 - .L_15)
	.align		4
.L_15:
        /*001c*/ 	.word	index@(_ZN7cutlass13device_kernelIN5flash19enable_sm80_to_sm89INS1_16FlashAttnFwdSm80INS1_25CollectiveMainloopFwdSm80ILi8ELi1ELb1EN4cute5tupleIJNS5_1CILi128EEENS7_ILi112EEES8_EEELi128ENS_6half_tEfNS_4arch4Sm80ELb1ELb0ELb1ELb1ELb1ELb0ELb1ELb1EEENS1_21CollectiveEpilogueFwdINS6_IJS8_S8_S9_EEENS6_IJNS7_ILi1EEESH_SH_EEESB_SD_Li256ELb1ELb1ELb1ELb0EEENS1_36VarlenDynamicPersistentTileSchedulerILi128ELi112ELi256ELi256ELb1ELb1ELb0ELb1ELb1ELb1EEEEEEEEEvNT_6ParamsE)
        /*0020*/ 	.word	0x00000004


	//----- nvinfo : EIATTR_FRAME_SIZE
	.align		4
.L_16:
        /*0024*/ 	.byte	0x04, 0x11
        /*0026*/ 	.short	(.L_18 - .L_17)
	.align		4
.L_17:
        /*0028*/ 	.word	index@(_ZN7cutlass13device_kernelIN5flash19enable_sm80_to_sm89INS1_16FlashAttnFwdSm80INS1_25CollectiveMainloopFwdSm80ILi8ELi1ELb1EN4cute5tupleIJNS5_1CILi128EEENS7_ILi112EEES8_EEELi128ENS_6half_tEfNS_4arch4Sm80ELb1ELb0ELb1ELb1ELb1ELb0ELb1ELb1EEENS1_21CollectiveEpilogueFwdINS6_IJS8_S8_S9_EEENS6_IJNS7_ILi1EEESH_SH_EEESB_SD_Li256ELb1ELb1ELb1ELb0EEENS1_36VarlenDynamicPersistentTileSchedulerILi128ELi112ELi256ELi256ELb1ELb1ELb0ELb1ELb1ELb1EEEEEEEEEvNT_6ParamsE)
        /*002c*/ 	.word	0x00000000


	//----- nvinfo : EIATTR_REGCOUNT
	.align		4
.L_18:
        /*0030*/ 	.byte	0x04, 0x2f
        /*0032*/ 	.short	(.L_20 - .L_19)
	.align		4
.L_19:
        /*0034*/ 	.word	index@(_ZN7cutlass13device_kernelIN5flash19enable_sm80_to_sm89INS1_16FlashAttnFwdSm80INS1_25CollectiveMainloopFwdSm80ILi4ELi1ELb0EN4cute5tupleIJNS5_1CILi128EEENS7_ILi64EEES8_EEELi128ENS_6half_tEfNS_4arch4Sm80ELb1ELb0ELb1ELb0ELb1ELb0ELb1ELb1EEENS1_21CollectiveEpilogueFwdINS6_IJS8_S8_S9_EEENS6_IJNS7_ILi1EEESH_SH_EEESB_SD_Li128ELb0ELb1ELb1ELb0EEENS1_30DynamicPersistentTileSchedulerILi128ELi128ELb1ELb1ELb0EEEEEEEEEvNT_6ParamsE)
        /*0038*/ 	.word	0x00000004


	//----- nvinfo : EIATTR_FRAME_SIZE
	.align		4
.L_20:
        /*003c*/ 	.byte	0x04, 0x11
        /*003e*/ 	.short	(.L_22 - .L_21)
	.align		4
.L_21:
        /*0040*/ 	.word	index@(_ZN7cutlass13device_kernelIN5flash19enable_sm80_to_sm89INS1_16FlashAttnFwdSm80INS1_25CollectiveMainloopFwdSm80ILi4ELi1ELb0EN4cute5tupleIJNS5_1CILi128EEENS7_ILi64EEES8_EEELi128ENS_6half_tEfNS_4arch4Sm80ELb1ELb0ELb1ELb0ELb1ELb0ELb1ELb1EEENS1_21CollectiveEpilogueFwdINS6_IJS8_S8_S9_EEENS6_IJNS7_ILi1EEESH_SH_EEESB_SD_Li128ELb0ELb1ELb1ELb0EEENS1_30DynamicPersistentTileSchedulerILi128ELi128ELb1ELb1ELb0EEEEEEEEEvNT_6ParamsE)
        /*0044*/ 	.word	0x00000000


	//----- nvinfo : EIATTR_REGCOUNT
	.align		4
.L_22:
        /*0048*/ 	.byte	0x04, 0x2f
        /*004a*/ 	.short	(.L_24 - .L_23)
	.align		4
.L_23:
        /*004c*/ 	.word	index@(_ZN7cutlass13device_kernelIN5flash19enable_sm80_to_sm89INS1_16FlashAttnFwdSm80INS1_25CollectiveMainloopFwdSm80ILi8ELi1ELb1EN4cute5tupleIJNS5_1CILi128EEENS7_ILi96EEES8_EEELi128ENS_6half_tEfNS_4arch4Sm80ELb0ELb1ELb1ELb1ELb1ELb1ELb1ELb1EEENS1_21CollectiveEpilogueFwdINS6_IJS8_S8_S9_EEENS6_IJNS7_ILi1EEESH_SH_EEESB_SD_Li256ELb1ELb1ELb1ELb0EEENS1_36VarlenDynamicPersistentTileSchedulerILi128ELi96ELi256ELi256ELb1ELb1ELb0ELb1ELb0ELb1EEEEEEEEEvNT_6ParamsE)
        /*0050*/ 	.word	0x00000004


	//----- nvinfo : EIATTR_FRAME_SIZE
	.align		4
.L_24:
        /*0054*/ 	.byte	0x04, 0x11
        /*0056*/ 	.short	(.L_26 - .L_25)
	.align		4
.L_25:
        /*0058*/ 	.word	index@(_ZN7cutlass13device_kernelIN5flash19enable_sm80_to_sm89INS1_16FlashAttnFwdSm80INS1_25CollectiveMainloopFwdSm80ILi8ELi1ELb1EN4cute5tupleIJNS5_1CILi128EEENS7_ILi96EEES8_EEELi128ENS_6half_tEfNS_4arch4Sm80ELb0ELb1ELb1ELb1ELb1ELb1ELb1ELb1EEENS1_21CollectiveEpilogueFwdINS6_IJS8_S8_S9_EEENS6_IJNS7_ILi1EEESH_SH_EEESB_SD_Li256ELb1ELb1ELb1ELb0EEENS1_36VarlenDynamicPersistentTileSchedulerILi128ELi96ELi256ELi256ELb1ELb1ELb0ELb1ELb0ELb1EEEEEEEEEvNT_6ParamsE)
        /*005c*/ 	.word	0x00000000


	//----- nvinfo : EIATTR_REGCOUNT
	.align		4
.L_26:
        /*0060*/ 	.byte	0x04, 0x2f
        /*0062*/ 	.short	(.L_28 - .L_27)
	.align		4
.L_27:
        /*0064*/ 	.word	index@(_ZN7cutlass13device_kernelIN5flash19enable_sm80_to_sm89INS1_16FlashAttnFwdSm80INS1_25CollectiveMainloopFwdSm80ILi8ELi1ELb1EN4cute5tupleIJNS5_1CILi128EEENS7_ILi96EEES8_EEELi128ENS_6half_tEfNS_4arch4Sm80ELb0ELb1ELb1ELb1ELb1ELb0ELb1ELb1EEENS1_21CollectiveEpilogueFwdINS6_IJS8_S8_S9_EEENS6_IJNS7_ILi1EEESH_SH_EEESB_SD_Li256ELb1ELb1ELb1ELb0EEENS1_36VarlenDynamicPersistentTileSchedulerILi128ELi96ELi256ELi256ELb1ELb1ELb0ELb1ELb0ELb1EEEEEEEEEvNT_6ParamsE)
        /*0068*/ 	.word	0x00000004


	//----- nvinfo : EIATTR_FRAME_SIZE
	.align		4
.L_28:
        /*006c*/ 	.byte	0x04, 0x11
        /*006e*/ 	.short	(.L_30 - .L_29)
	.align		4
.L_29:
        /*0070*/ 	.word	index@(_ZN7cutlass13device_kernelIN5flash19enable_sm80_to_sm89INS1_16FlashAttnFwdSm80INS1_25CollectiveMainloopFwdSm80ILi8ELi1ELb1EN4cute5tupleIJNS5_1CILi128EEENS7_ILi96EEES8_EEELi128ENS_6half_tEfNS_4arch4Sm80ELb0ELb1ELb1ELb1ELb1ELb0ELb1ELb1EEENS1_21CollectiveEpilogueFwdINS6_IJS8_S8_S9_EEENS6_IJNS7_ILi1EEESH_SH_EEESB_SD_Li256ELb1ELb1ELb1ELb0EEENS1_36VarlenDynamicPersistentTileSchedulerILi128ELi96ELi256ELi256ELb1ELb1ELb0ELb1ELb0ELb1EEEEEEEEEvNT_6ParamsE)
        /*0074*/ 	.word	0x00000000


	//----- nvinfo : EIATTR_REGCOUNT
	.align		4
.L_30:
        /*0078*/ 	.byte	0x04, 0x2f
        /*007a*/ 	.short	(.L_32 - .L_31)
	.align		4
.L_31:
        /*007c*/ 	.word	index@(_ZN7cutlass13device_kernelIN5flash19enable_sm80_to_sm89INS1_16FlashAttnFwdSm80INS1_25CollectiveMainloopFwdSm80ILi4ELi1ELb0EN4cute5tupleIJNS5_1CILi128EEENS7_ILi48EEES8_EEELi128ENS_6half_tEfNS_4arch4Sm80ELb0ELb1ELb1ELb0ELb1ELb0ELb1ELb1EEENS1_21CollectiveEpilogueFwdINS6_IJS8_S8_S9_EEENS6_IJNS7_ILi1EEESH_SH_EEESB_SD_Li128ELb0ELb1ELb1ELb0EEENS1_19SingleTileSchedulerILb0ELb1ELb1ELi128EEEEEEEEEvNT_6ParamsE)
        /*0080*/ 	.word	0x00000004


	//----- nvinfo : EIATTR_FRAME_SIZE
	.align		4
.L_32:
        /*0084*/ 	.byte	0x04, 0x11
        /*0086*/ 	.short	(.L_34 - .L_33)
	.align		4
.L_33:
        /*0088*/ 	.word	index@(_ZN7cutlass13device_kernelIN5flash19enable_sm80_to_sm89INS1_16FlashAttnFwdSm80INS1_25CollectiveMainloopFwdSm80ILi4ELi1ELb0EN4cute5tupleIJNS5_1CILi128EEENS7_ILi48EEES8_EEELi128ENS_6half_tEfNS_4arch4Sm80ELb0ELb1ELb1ELb0ELb1ELb0ELb1ELb1EEENS1_21CollectiveEpilogueFwdINS6_IJS8_S8_S9_EEENS6_IJNS7_ILi1EEESH_SH_EEESB_SD_Li128ELb0ELb1ELb1ELb0EEENS1_19SingleTileSchedulerILb0ELb1ELb1ELi128EEEEEEEEEvNT_6ParamsE)
        /*008c*/ 	.word	0x00000000


	//----- nvinfo : EIATTR_REGCOUNT
	.align		4
.L_34:
        /*0090*/ 	.byte	0x04, 0x2f
        /*0092*/ 	.short	(.L_36 - .L_35)
	.align		4
.L_35:
        /*0094*/ 	.word	index@(_ZN7cutlass13device_kernelIN5flash19enable_sm80_to_sm89INS1_16FlashAttnFwdSm80INS1_25CollectiveMainloopFwdSm80ILi8ELi1ELb1EN4cute5tupleIJNS5_1CILi128EEENS7_ILi112EEES8_EEELi128ENS_6half_tEfNS_4arch4Sm80ELb0ELb0ELb1ELb1ELb1ELb1ELb1ELb1EEENS1_21CollectiveEpilogueFwdINS6_IJS8_S8_S9_EEENS6_IJNS7_ILi1EEESH_SH_EEESB_SD_Li256ELb1ELb1ELb1ELb0EEENS1_36VarlenDynamicPersistentTileSchedulerILi128ELi112ELi256ELi256ELb1ELb1ELb0ELb0ELb1ELb1EEEEEEEEEvNT_6ParamsE)
        /*0098*/ 	.word	0x00000004


	//----- nvinfo : EIATTR_FRAME_SIZE
	.align		4
.L_36:
        /*009c*/ 	.byte	0x04, 0x11
        /*009e*/ 	.short	(.L_38 - .L_37)
	.align		4
.L_37:
        /*00a0*/ 	.word	index@(_ZN7cutlass13device_kernelIN5flash19enable_sm80_to_sm89INS1_16FlashAttnFwdSm80INS1_25CollectiveMainloopFwdSm80ILi8ELi1ELb1EN4cute5tupleIJNS5_1CILi128EEENS7_ILi112EEES8_EEELi128ENS_6half_tEfNS_4arch4Sm80ELb0ELb0ELb1ELb1ELb1ELb1ELb1ELb1EEENS1_21CollectiveEpilogueFwdINS6_IJS8_S8_S9_EEENS6_IJNS7_ILi1EEESH_SH_EEESB_SD_Li256ELb1ELb1ELb1ELb0EEENS1_36VarlenDynamicPersistentTileSchedulerILi128ELi112ELi256ELi256ELb1ELb1ELb0ELb0ELb1ELb1EEEEEEEEEvNT_6ParamsE)
        /*00a4*/ 	.word	0x00000000


	//----- nvinfo : EIATTR_REGCOUNT
	.align		4
.L_38:
        /*00a8*/ 	.byte	0x04, 0x2f
        /*00aa*/ 	.short	(.L_40 - .L_39)
	.align		4
.L_39:
        /*00ac*/ 	.word	index@(_ZN7cutlass13device_kernelIN5flash19enable_sm80_to_sm89INS1_16FlashAttnFwdSm80INS1_25CollectiveMainloopFwdSm80ILi8ELi1ELb1EN4cute5tupleIJNS5_1CILi128EEENS7_ILi112EEES8_EEELi128ENS_6half_tEfNS_4arch4Sm80ELb0ELb0ELb1ELb1ELb1ELb0ELb1ELb1EEENS1_21CollectiveEpilogueFwdINS6_IJS8_S8_S9_EEENS6_IJNS7_ILi1EEESH_SH_EEESB_SD_Li256ELb1ELb1ELb1ELb0EEENS1_36VarlenDynamicPersistentTileSchedulerILi128ELi112ELi256ELi256ELb1ELb1ELb0ELb0ELb1ELb1EEEEEEEEEvNT_6ParamsE)
        /*00b0*/ 	.word	0x00000004


	//----- nvinfo : EIATTR_FRAME_SIZE
	.align		4
.L_40:
        /*00b4*/ 	.byte	0x04, 0x11
        /*00b6*/ 	.short	(.L_42 - .L_41)
	.align		4
.L_41:
        /*00b8*/ 	.word	index@(_ZN7cutlass13device_kernelIN5flash19enable_sm80_to_sm89INS1_16FlashAttnFwdSm80INS1_25CollectiveMainloopFwdSm80ILi8ELi1ELb1EN4cute5tupleIJNS5_1CILi128EEENS7_ILi112EEES8_EEELi128ENS_6half_tEfNS_4arch4Sm80ELb0ELb0ELb1ELb1ELb1ELb0ELb1ELb1EEENS1_21CollectiveEpilogueFwdINS6_IJS8_S8_S9_EEENS6_IJNS7_ILi1EEESH_SH_EEESB_SD_Li256ELb1ELb1ELb1ELb0EEENS1_36VarlenDynamicPersistentTileSchedulerILi128ELi112ELi256ELi256ELb1ELb1ELb0ELb0ELb1ELb1EEEEEEEEEvNT_6ParamsE)
        /*00bc*/ 	.word	0x00000000


	//----- nvinfo : EIATTR_REGCOUNT
	.align		4
.L_42:
        /*00c0*/ 	.byte	0x04, 0x2f
        /*00c2*/ 	.short	(.L_44 - .L_43)
	.align		4
.L_43:
        /*00c4*/ 	.word	index@(_ZN7cutlass13device_kernelIN5flash19enable_sm80_to_sm89INS1_16FlashAttnFwdSm80INS1_25CollectiveMainloopFwdSm80ILi4ELi1ELb0EN4cute5tupleIJNS5_1CILi128EEENS7_ILi64EEES8_EEELi128ENS_6half_tEfNS_4arch4Sm80ELb0ELb0ELb1ELb0ELb1ELb0ELb1ELb1EEENS1_21CollectiveEpilogueFwdINS6_IJS8_S8_S9_EEENS6_IJNS7_ILi1EEESH_SH_EEESB_SD_Li128ELb0ELb1ELb1ELb0EEENS1_19SingleTileSchedulerILb0ELb1ELb1ELi128EEEEEEEEEvNT_6ParamsE)
        /*00c8*/ 	.word	0x00000004


	//----- nvinfo : EIATTR_FRAME_SIZE
	.align		4
.L_44:
        /*00cc*/ 	.byte	0x04, 0x11
        /*00ce*/ 	.short	(.L_46 - .L_45)
	.align		4
.L_45:
        /*00d0*/ 	.word	index@(_ZN7cutlass13device_kernelIN5flash19enable_sm80_to_sm89INS1_16FlashAttnFwdSm80INS1_25CollectiveMainloopFwdSm80ILi4ELi1ELb0EN4cute5tupleIJNS5_1CILi128EEENS7_ILi64EEES8_EEELi128ENS_6half_tEfNS_4arch4Sm80ELb0ELb0ELb1ELb0ELb1ELb0ELb1ELb1EEENS1_21CollectiveEpilogueFwdINS6_IJS8_S8_S9_EEENS6_IJNS7_ILi1EEESH_SH_EEESB_SD_Li128ELb0ELb1ELb1ELb0EEENS1_19SingleTileSchedulerILb0ELb1ELb1ELi128EEEEEEEEEvNT_6ParamsE)
        /*00d4*/ 	.word	0x00000000


	//----- nvinfo : EIATTR_REGCOUNT
	.align		4
.L_46:
        /*00d8*/ 	.byte	0x04, 0x2f
        /*00da*/ 	.short	(.L_48 - .L_47)
	.align		4
.L_47:
        /*00dc*/ 	.word	index@(_ZN7cutlass13device_kernelIN5flash19enable_sm80_to_sm89INS1_16FlashAttnFwdSm80INS1_25CollectiveMainloopFwdSm80ILi8ELi1ELb1EN4cute5tupleIJNS5_1CILi128EEES8_S8_EEELi128ENS_6half_tEfNS_4arch4Sm80ELb1ELb0ELb1ELb0ELb1ELb0ELb1ELb1EEENS1_21CollectiveEpilogueFwdIS9_NS6_IJNS7_ILi1EEESF_SF_EEESA_SC_Li256ELb0ELb1ELb1ELb0EEENS1_30DynamicPersistentTileSchedulerILi256ELi256ELb1ELb1ELb0EEEEEEEEEvNT_6ParamsE)
        /*00e0*/ 	.word	0x00000004


	//----- nvinfo : EIATTR_FRAME_SIZE
	.align		4
.L_48:
        /*00e4*/ 	.byte	0x04, 0x11
        /*00e6*/ 	.short	(.L_50 - .L_49)
	.align		4
.L_49:
        /*00e8*/ 	.word	index@(_ZN7cutlass13device_kernelIN5flash19enable_sm80_to_sm89INS1_16FlashAttnFwdSm80INS1_25CollectiveMainloopFwdSm80ILi8ELi1ELb1EN4cute5tupleIJNS5_1CILi128EEES8_S8_EEELi128ENS_6half_tEfNS_4arch4Sm80ELb1ELb0ELb1ELb0ELb1ELb0ELb1ELb1EEENS1_21CollectiveEpilogueFwdIS9_NS6_IJNS7_ILi1EEESF_SF_EEESA_SC_Li256ELb0ELb1ELb1ELb0EEENS1_30DynamicPersistentTileSchedulerILi256ELi256ELb1ELb1ELb0EEEEEEEEEvNT_6ParamsE)
        /*00ec*/ 	.word	0x00000000


	//----- nvinfo : EIATTR_REGCOUNT
	.align		4
.L_50:
        /*00f0*/ 	.byte	0x04, 0x2f
        /*00f2*/ 	.short	(.L_52 - .L_51)
	.align		4
.L_51:
        /*00f4*/ 	.word	index@(_ZN7cutlass13device_kernelIN5flash19enable_sm80_to_sm89INS1_16FlashAttnFwdSm80INS1_25CollectiveMainloopFwdSm80ILi8ELi1ELb1EN4cute5tupleIJNS5_1CILi128EEENS7_ILi96EEES8_EEELi128ENS_6half_tEfNS_4arch4Sm80ELb0ELb1ELb1ELb0ELb1ELb0ELb1ELb1EEENS1_21CollectiveEpilogueFwdINS6_IJS8_S8_S9_EEENS6_IJNS7_ILi1EEESH_SH_EEESB_SD_Li256ELb0ELb1ELb1ELb0EEENS1_19SingleTileSchedulerILb0ELb1ELb1ELi128EEEEEEEEEvNT_6ParamsE)
        /*00f8*/ 	.word	0x00000004


	//----- nvinfo : EIATTR_FRAME_SIZE
	.align		4
.L_52:
        /*00fc*/ 	.byte	0x04, 0x11
        /*00fe*/ 	.short	(.L_54 - .L_53)
	.align		4
.L_53:
        /*0100*/ 	.word	index@(_ZN7cutlass13device_kernelIN5flash19enable_sm80_to_sm89INS1_16FlashAttnFwdSm80INS1_25CollectiveMainloopFwdSm80ILi8ELi1ELb1EN4cute5tupleIJNS5_1CILi128EEENS7_ILi96EEES8_EEELi128ENS_6half_tEfNS_4arch4Sm80ELb0ELb1ELb1ELb0ELb1ELb0ELb1ELb1EEENS1_21CollectiveEpilogueFwdINS6_IJS8_S8_S9_EEENS6_IJNS7_ILi1EEESH_SH_EEESB_SD_Li256ELb0ELb1ELb1ELb0EEENS1_19SingleTileSchedulerILb0ELb1ELb1ELi128EEEEEEEEEvNT_6ParamsE)
        /*0104*/ 	.word	0x00000000


	//----- nvinfo : EIATTR_REGCOUNT
	.align		4
.L_54:
        /*0108*/ 	.byte	0x04, 0x2f
        /*010a*/ 	.short	(.L_56 - .L_55)
	.align		4
.L_55:
        /*010c*/ 	.word	index@(_ZN7cutlass13device_kernelIN5flash19enable_sm80_to_sm89INS1_16FlashAttnFwdSm80INS1_25CollectiveMainloopFwdSm80ILi8ELi1ELb1EN4cute5tupleIJNS5_1CILi128EEES8_S8_EEELi128ENS_6half_tEfNS_4arch4Sm80ELb0ELb0ELb1ELb0ELb1ELb0ELb1ELb1EEENS1_21CollectiveEpilogueFwdIS9_NS6_IJNS7_ILi1EEESF_SF_EEESA_SC_Li256ELb0ELb1ELb1ELb0EEENS1_19SingleTileSchedulerILb0ELb1ELb1ELi128EEEEEEEEEvNT_6ParamsE)
        /*0110*/ 	.word	0x00000004


	//----- nvinfo : EIATTR_FRAME_SIZE
	.align		4
.L_56:
        /*0114*/ 	.byte	0x04, 0x11
        /*0116*/ 	.short	(.L_58 - .L_57)
	.align		4
.L_57:
        /*0118*/ 	.word	index@(_ZN7cutlass13device_kernelIN5flash19enable_sm80_to_sm89INS1_16FlashAttnFwdSm80INS1_25CollectiveMainloopFwdSm80ILi8ELi1ELb1EN4cute5tupleIJNS5_1CILi128EEES8_S8_EEELi128ENS_6half_tEfNS_4arch4Sm80ELb0ELb0ELb1ELb0ELb1ELb0ELb1ELb1EEENS1_21CollectiveEpilogueFwdIS9_NS6_IJNS7_ILi1EEESF_SF_EEESA_SC_Li256ELb0ELb1ELb1ELb0EEENS1_19SingleTileSchedulerILb0ELb1ELb1ELi128EEEEEEEEEvNT_6ParamsE)
        /*011c*/ 	.word	0x00000000


	//----- nvinfo : EIATTR_MIN_STACK_SIZE
	.align		4
.L_58:
        /*0120*/ 	.byte	0x04, 0x12
        /*0122*/ 	.short	(.L_60 - .L_59)
	.align		4
.L_59:
        /*0124*/ 	.word	index@(_ZN7cutlass13device_kernelIN5flash19enable_sm80_to_sm89INS1_16FlashAttnFwdSm80INS1_25CollectiveMainloopFwdSm80ILi8ELi1ELb1EN4cute5tupleIJNS5_1CILi128EEES8_S8_EEELi128ENS_6half_tEfNS_4arch4Sm80ELb0ELb0ELb1ELb0ELb1ELb0ELb1ELb1EEENS1_21CollectiveEpilogueFwdIS9_NS6_IJNS7_ILi1EEESF_SF_EEESA_SC_Li256ELb0ELb1ELb1ELb0EEENS1_19SingleTileSchedulerILb0ELb1ELb1ELi128EEEEEEEEEvNT_6ParamsE)
        /*0128*/ 	.word	0x00000000


	//----- nvinfo : EIATTR_MIN_STACK_SIZE
	.align		4
.L_60:
        /*012c*/ 	.byte	0x04, 0x12
        /*012e*/ 	.short	(.L_62 - .L_61)
	.align		4
.L_61:
        /*0130*/ 	.word	index@(_ZN7cutlass13device_kernelIN5flash19enable_sm80_to_sm89INS1_16FlashAttnFwdSm80INS1_25CollectiveMainloopFwdSm80ILi8ELi1ELb1EN4cute5tupleIJNS5_1CILi128EEENS7_ILi96EEES8_EEELi128ENS_6half_tEfNS_4arch4Sm80ELb0ELb1ELb1ELb0ELb1ELb0ELb1ELb1EEENS1_21CollectiveEpilogueFwdINS6_IJS8_S8_S9_EEENS6_IJNS7_ILi1EEESH_SH_EEESB_SD_Li256ELb0ELb1ELb1ELb0EEENS1_19SingleTileSchedulerILb0ELb1ELb1ELi128EEEEEEEEEvNT_6ParamsE)
        /*0134*/ 	.word	0x00000000


	//----- nvinfo : EIATTR_MIN_STACK_SIZE
	.align		4
.L_62:
        /*0138*/ 	.byte	0x04, 0x12
        /*013a*/ 	.short	(.L_64 - .L_63)
	.align		4
.L_63:
        /*013c*/ 	.word	index@(_ZN7cutlass13device_kernelIN5flash19enable_sm80_to_sm89INS1_16FlashAttnFwdSm80INS1_25CollectiveMainloopFwdSm80ILi8ELi1ELb1EN4cute5tupleIJNS5_1CILi128EEES8_S8_EEELi128ENS_6half_tEfNS_4arch4Sm80ELb1ELb0ELb1ELb0ELb1ELb0ELb1ELb1EEENS1_21CollectiveEpilogueFwdIS9_NS6_IJNS7_ILi1EEESF_SF_EEESA_SC_Li256ELb0ELb1ELb1ELb0EEENS1_30DynamicPersistentTileSchedulerILi256ELi256ELb1ELb1ELb0EEEEEEEEEvNT_6ParamsE)
        /*0140*/ 	.word	0x00000000


	//----- nvinfo : EIATTR_MIN_STACK_SIZE
	.align		4
.L_64:
        /*0144*/ 	.byte	0x04, 0x12
        /*0146*/ 	.short	(.L_66 - .L_65)
	.align		4
.L_65:
        /*0148*/ 	.word	index@(_ZN7cutlass13device_kernelIN5flash19enable_sm80_to_sm89INS1_16FlashAttnFwdSm80INS1_25CollectiveMainloopFwdSm80ILi4ELi1ELb0EN4cute5tupleIJNS5_1CILi128EEENS7_ILi64EEES8_EEELi128ENS_6half_tEfNS_4arch4Sm80ELb0ELb0ELb1ELb0ELb1ELb0ELb1ELb1EEENS1_21CollectiveEpilogueFwdINS6_IJS8_S8_S9_EEENS6_IJNS7_ILi1EEESH_SH_EEESB_SD_Li128ELb0ELb1ELb1ELb0EEENS1_19SingleTileSchedulerILb0ELb1ELb1ELi128EEEEEEEEEvNT_6ParamsE)
        /*014c*/ 	.word	0x00000000


	//----- nvinfo : EIATTR_MIN_STACK_SIZE
	.align		4
.L_66:
        /*0150*/ 	.byte	0x04, 0x12
        /*0152*/ 	.short	(.L_68 - .L_67)
	.align		4
.L_67:
        /*0154*/ 	.word	index@(_ZN7cutlass13device_kernelIN5flash19enable_sm80_to_sm89INS1_16FlashAttnFwdSm80INS1_25CollectiveMainloopFwdSm80ILi8ELi1ELb1EN4cute5tupleIJNS5_1CILi128EEENS7_ILi112EEES8_EEELi128ENS_6half_tEfNS_4arch4Sm80ELb0ELb0ELb1ELb1ELb1ELb0ELb1ELb1EEENS1_21CollectiveEpilogueFwdINS6_IJS8_S8_S9_EEENS6_IJNS7_ILi1EEESH_SH_EEESB_SD_Li256ELb1ELb1ELb1ELb0EEENS1_36VarlenDynamicPersistentTileSchedulerILi128ELi112ELi256ELi256ELb1ELb1ELb0ELb0ELb1ELb1EEEEEEEEEvNT_6ParamsE)
        /*0158*/ 	.word	0x00000000


	//----- nvinfo : EIATTR_MIN_STACK_SIZE
	.align		4
.L_68:
        /*015c*/ 	.byte	0x04, 0x12
        /*015e*/ 	.short	(.L_70 - .L_69)
	.align		4
.L_69:
        /*0160*/ 	.word	index@(_ZN7cutlass13device_kernelIN5flash19enable_sm80_to_sm89INS1_16FlashAttnFwdSm80INS1_25CollectiveMainloopFwdSm80ILi8ELi1ELb1EN4cute5tupleIJNS5_1CILi128EEENS7_ILi112EEES8_EEELi128ENS_6half_tEfNS_4arch4Sm80ELb0ELb0ELb1ELb1ELb1ELb1ELb1ELb1EEENS1_21CollectiveEpilogueFwdINS6_IJS8_S8_S9_EEENS6_IJNS7_ILi1EEESH_SH_EEESB_SD_Li256ELb1ELb1ELb1ELb0EEENS1_36VarlenDynamicPersistentTileSchedulerILi128ELi112ELi256ELi256ELb1ELb1ELb0ELb0ELb1ELb1EEEEEEEEEvNT_6ParamsE)
        /*0164*/ 	.word	0x00000000


	//----- nvinfo : EIATTR_MIN_STACK_SIZE
	.align		4
.L_70:
        /*0168*/ 	.byte	0x04, 0x12
        /*016a*/ 	.short	(.L_72 - .L_71)
	.align		4
.L_71:
        /*016c*/ 	.word	index@(_ZN7cutlass13device_kernelIN5flash19enable_sm80_to_sm89INS1_16FlashAttnFwdSm80INS1_25CollectiveMainloopFwdSm80ILi4ELi1ELb0EN4cute5tupleIJNS5_1CILi128EEENS7_ILi48EEES8_EEELi128ENS_6half_tEfNS_4arch4Sm80ELb0ELb1ELb1ELb0ELb1ELb0ELb1ELb1EEENS1_21CollectiveEpilogueFwdINS6_IJS8_S8_S9_EEENS6_IJNS7_ILi1EEESH_SH_EEESB_SD_Li128ELb0ELb1ELb1ELb0EEENS1_19SingleTileSchedulerILb0ELb1ELb1ELi128EEEEEEEEEvNT_6ParamsE)
        /*0170*/ 	.word	0x00000000


	//----- nvinfo : EIATTR_MIN_STACK_SIZE
	.align		4
.L_72:
        /*0174*/ 	.byte	0x04, 0x12
        /*0176*/ 	.short	(.L_74 - .L_73)
	.align		4
.L_73:
        /*0178*/ 	.word	index@(_ZN7cutlass13device_kernelIN5flash19enable_sm80_to_sm89INS1_16FlashAttnFwdSm80INS1_25CollectiveMainloopFwdSm80ILi8ELi1ELb1EN4cute5tupleIJNS5_1CILi128EEENS7_ILi96EEES8_EEELi128ENS_6half_tEfNS_4arch4Sm80ELb0ELb1ELb1ELb1ELb1ELb0ELb1ELb1EEENS1_21CollectiveEpilogueFwdINS6_IJS8_S8_S9_EEENS6_IJNS7_ILi1EEESH_SH_EEESB_SD_Li256ELb1ELb1ELb1ELb0EEENS1_36VarlenDynamicPersistentTileSchedulerILi128ELi96ELi256ELi256ELb1ELb1ELb0ELb1ELb0ELb1EEEEEEEEEvNT_6ParamsE)
        /*017c*/ 	.word	0x00000000


	//----- nvinfo : EIATTR_MIN_STACK_SIZE
	.align		4
.L_74:
        /*0180*/ 	.byte	0x04, 0x12
        /*0182*/ 	.short	(.L_76 - .L_75)
	.align		4
.L_75:
        /*0184*/ 	.word	index@(_ZN7cutlass13device_kernelIN5flash19enable_sm80_to_sm89INS1_16FlashAttnFwdSm80INS1_25CollectiveMainloopFwdSm80ILi8ELi1ELb1EN4cute5tupleIJNS5_1CILi128EEENS7_ILi96EEES8_EEELi128ENS_6half_tEfNS_4arch4Sm80ELb0ELb1ELb1ELb1ELb1ELb1ELb1ELb1EEENS1_21CollectiveEpilogueFwdINS6_IJS8_S8_S9_EEENS6_IJNS7_ILi1EEESH_SH_EEESB_SD_Li256ELb1ELb1ELb1ELb0EEENS1_36VarlenDynamicPersistentTileSchedulerILi128ELi96ELi256ELi256ELb1ELb1ELb0ELb1ELb0ELb1EEEEEEEEEvNT_6ParamsE)
        /*0188*/ 	.word	0x00000000


	//----- nvinfo : EIATTR_MIN_STACK_SIZE
	.align		4
.L_76:
        /*018c*/ 	.byte	0x04, 0x12
        /*018e*/ 	.short	(.L_78 - .L_77)
	.align		4
.L_77:
        /*0190*/ 	.word	index@(_ZN7cutlass13device_kernelIN5flash19enable_sm80_to_sm89INS1_16FlashAttnFwdSm80INS1_25CollectiveMainloopFwdSm80ILi4ELi1ELb0EN4cute5tupleIJNS5_1CILi128EEENS7_ILi64EEES8_EEELi128ENS_6half_tEfNS_4arch4Sm80ELb1ELb0ELb1ELb0ELb1ELb0ELb1ELb1EEENS1_21CollectiveEpilogueFwdINS6_IJS8_S8_S9_EEENS6_IJNS7_ILi1EEESH_SH_EEESB_SD_Li128ELb0ELb1ELb1ELb0EEENS1_30DynamicPersistentTileSchedulerILi128ELi128ELb1ELb1ELb0EEEEEEEEEvNT_6ParamsE)
        /*0194*/ 	.word	0x00000000


	//----- nvinfo : EIATTR_MIN_STACK_SIZE
	.align		4
.L_78:
        /*0198*/ 	.byte	0x04, 0x12
        /*019a*/ 	.short	(.L_80 - .L_79)
	.align		4
.L_79:
        /*019c*/ 	.word	index@(_ZN7cutlass13device_kernelIN5flash19enable_sm80_to_sm89INS1_16FlashAttnFwdSm80INS1_25CollectiveMainloopFwdSm80ILi8ELi1ELb1EN4cute5tupleIJNS5_1CILi128EEENS7_ILi112EEES8_EEELi128ENS_6half_tEfNS_4arch4Sm80ELb1ELb0ELb1ELb1ELb1ELb0ELb1ELb1EEENS1_21CollectiveEpilogueFwdINS6_IJS8_S8_S9_EEENS6_IJNS7_ILi1EEESH_SH_EEESB_SD_Li256ELb1ELb1ELb1ELb0EEENS1_36VarlenDynamicPersistentTileSchedulerILi128ELi112ELi256ELi256ELb1ELb1ELb0ELb1ELb1ELb1EEEEEEEEEvNT_6ParamsE)
        /*01a0*/ 	.word	0x00000000


	//----- nvinfo : EIATTR_MIN_STACK_SIZE
	.align		4
.L_80:
        /*01a4*/ 	.byte	0x04, 0x12
        /*01a6*/ 	.short	(.L_82 - .L_81)
	.align		4
.L_81:
        /*01a8*/ 	.word	index@(_ZN7cutlass13device_kernelIN5flash19enable_sm80_to_sm89INS1_16FlashAttnFwdSm80INS1_25CollectiveMainloopFwdSm80ILi8ELi1ELb1EN4cute5tupleIJNS5_1CILi128EEENS7_ILi112EEES8_EEELi128ENS_6half_tEfNS_4arch4Sm80ELb1ELb0ELb1ELb1ELb1ELb1ELb1ELb1EEENS1_21CollectiveEpilogueFwdINS6_IJS8_S8_S9_EEENS6_IJNS7_ILi1EEESH_SH_EEESB_SD_Li256ELb1ELb1ELb1ELb0EEENS1_36VarlenDynamicPersistentTileSchedulerILi128ELi112ELi256ELi256ELb1ELb1ELb0ELb1ELb1ELb1EEEEEEEEEvNT_6ParamsE)
        /*01ac*/ 	.word	0x00000000
.L_82:


//--------------------- .nv.compat                --------------------------
	.section	.nv.compat,"",@"SHT_CUDA_COMPAT_INFO"
	.align	4
        /*0000*/ 	.byte	0x02, 0x09, 0x01, 0x00, 0x02, 0x02, 0x01, 0x00, 0x02, 0x05, 0x05, 0x00, 0x03, 0x07, 0x01, 0x01
        /*0010*/ 	.byte	0x02, 0x03, 0x00, 0x00, 0x02, 0x06, 0x01, 0x00, 0x04, 0x0b, 0x08, 0x00, 0x00, 0x00, 0x00, 0x00
        /*0020*/ 	.byte	0x00, 0x00, 0x00, 0x00


//--------------------- .nv.info._ZN7cutlass13device_kernelIN5flash19enable_sm80_to_sm89INS1_16FlashAttnFwdSm80INS1_25CollectiveMainloopFwdSm80ILi8ELi1ELb1EN4cute5tupleIJNS5_1CILi128EEES8_S8_EEELi128ENS_6half_tEfNS_4arch4Sm80ELb0ELb0ELb1ELb0ELb1ELb0ELb1ELb1EEENS1_21CollectiveEpilogueFwdIS9_NS6_IJNS7_ILi1EEESF_SF_EEESA_SC_Li256ELb0ELb1ELb1ELb0EEENS1_19SingleTileSchedulerILb0ELb1ELb1ELi128EEEEEEEEEvNT_6ParamsE --------------------------
	.section	.nv.info._ZN7cutlass13device_kernelIN5flash19enable_sm80_to_sm89INS1_16FlashAttnFwdSm80INS1_25CollectiveMainloopFwdSm80ILi8ELi1ELb1EN4cute5tupleIJNS5_1CILi128EEES8_S8_EEELi128ENS_6half_tEfNS_4arch4Sm80ELb0ELb0ELb1ELb0ELb1ELb0ELb1ELb1EEENS1_21CollectiveEpilogueFwdIS9_NS6_IJNS7_ILi1EEESF_SF_EEESA_SC_Li256ELb0ELb1ELb1ELb0EEENS1_19SingleTileSchedulerILb0ELb1ELb1ELi128EEEEEEEEEvNT_6ParamsE,"",@"SHT_CUDA_INFO"
	.sectionflags	@""
	.align	4


	//----- nvinfo : EIATTR_CUDA_API_VERSION
	.align		4
        /*0000*/ 	.byte	0x04, 0x37
        /*0002*/ 	.short	(.L_84 - .L_83)
.L_83:
        /*0004*/ 	.word	0x00000082


	//----- nvinfo : EIATTR_KPARAM_INFO
	.align		4
.L_84:
        /*0008*/ 	.byte	0x04, 0x17
        /*000a*/ 	.short	(.L_86 - .L_85)
.L_85:
        /*000c*/ 	.word	0x00000000
        /*0010*/ 	.short	0x0000
        /*0012*/ 	.short	0x0000
        /*0014*/ 	.byte	0x00, 0xf0, 0x61, 0x10


	//----- nvinfo : EIATTR_SPARSE_MMA_MASK
	.align		4
.L_86:
        /*0018*/ 	.byte	0x03, 0x50
        /*001a*/ 	.short	0x0000


	//----- nvinfo : EIATTR_MAXREG_COUNT
	.align		4
        /*001c*/ 	.byte	0x03, 0x1b
        /*001e*/ 	.short	0x00ff


	//----- nvinfo : EIATTR_MERCURY_ISA_VERSION
	.align		4
        /*0020*/ 	.byte	0x03, 0x5f
        /*0022*/ 	.short	0x0101


	//----- nvinfo : EIATTR_EXIT_INSTR_OFFSETS
	.align		4
        /*0024*/ 	.byte	0x04, 0x1c
        /*0026*/ 	.short	(.L_88 - .L_87)


	//   ....[0]....
.L_87:
        /*0028*/ 	.word	0x00000010


	//----- nvinfo : EIATTR_MAX_THREADS
	.align		4
.L_88:
        /*002c*/ 	.byte	0x04, 0x05
        /*002e*/ 	.short	(.L_90 - .L_89)
.L_89:
        /*0030*/ 	.word	0x00000100
        /*0034*/ 	.word	0x00000001
        /*0038*/ 	.word	0x00000001


	//----- nvinfo : EIATTR_CBANK_PARAM_SIZE
	.align		4
.L_90:
        /*003c*/ 	.byte	0x03, 0x19
        /*003e*/ 	.short	0x0418


	//----- nvinfo : EIATTR_PARAM_CBANK
	.align		4
        /*0040*/ 	.byte	0x04, 0x0a
        /*0042*/ 	.short	(.L_92 - .L_91)
	.align		4
.L_91:
        /*0044*/ 	.word	index@(.nv.constant0._ZN7cutlass13device_kernelIN5flash19enable_sm80_to_sm89INS1_16FlashAttnFwdSm80INS1_25CollectiveMainloopFwdSm80ILi8ELi1ELb1EN4cute5tupleIJNS5_1CILi128EEES8_S8_EEELi128ENS_6half_tEfNS_4arch4Sm80ELb0ELb0ELb1ELb0ELb1ELb0ELb1ELb1EEENS1_21CollectiveEpilogueFwdIS9_NS6_IJNS7_ILi1EEESF_SF_EEESA_SC_Li256ELb0ELb1ELb1ELb0EEENS1_19SingleTileSchedulerILb0ELb1ELb1ELi128EEEEEEEEEvNT_6ParamsE)
        /*0048*/ 	.short	0x0210
        /*004a*/ 	.short	0x0418


	//----- nvinfo : EIATTR_SW_WAR
	.align		4
.L_92:
        /*004c*/ 	.byte	0x04, 0x36
        /*004e*/ 	.short	(.L_94 - .L_93)
.L_93:
        /*0050*/ 	.word	0x00000008
.L_94:


//--------------------- .nv.info._ZN7cutlass13device_kernelIN5flash19enable_sm80_to_sm89INS1_16FlashAttnFwdSm80INS1_25CollectiveMainloopFwdSm80ILi8ELi1ELb1EN4cute5tupleIJNS5_1CILi128EEENS7_ILi96EEES8_EEELi128ENS_6half_tEfNS_4arch4Sm80ELb0ELb1ELb1ELb0ELb1ELb0ELb1ELb1EEENS1_21CollectiveEpilogueFwdINS6_IJS8_S8_S9_EEENS6_IJNS7_ILi1EEESH_SH_EEESB_SD_Li256ELb0ELb1ELb1ELb0EEENS1_19SingleTileSchedulerILb0ELb1ELb1ELi128EEEEEEEEEvNT_6ParamsE --------------------------
	.section	.nv.info._ZN7cutlass13device_kernelIN5flash19enable_sm80_to_sm89INS1_16FlashAttnFwdSm80INS1_25CollectiveMainloopFwdSm80ILi8ELi1ELb1EN4cute5tupleIJNS5_1CILi128EEENS7_ILi96EEES8_EEELi128ENS_6half_tEfNS_4arch4Sm80ELb0ELb1ELb1ELb0ELb1ELb0ELb1ELb1EEENS1_21CollectiveEpilogueFwdINS6_IJS8_S8_S9_EEENS6_IJNS7_ILi1EEESH_SH_EEESB_SD_Li256ELb0ELb1ELb1ELb0EEENS1_19SingleTileSchedulerILb0ELb1ELb1ELi128EEEEEEEEEvNT_6ParamsE,"",@"SHT_CUDA_INFO"
	.sectionflags	@""
	.align	4


	//----- nvinfo : EIATTR_CUDA_API_VERSION
	.align		4
        /*0000*/ 	.byte	0x04, 0x37
        /*0002*/ 	.short	(.L_96 - .L_95)
.L_95:
        /*0004*/ 	.word	0x00000082


	//----- nvinfo : EIATTR_KPARAM_INFO
	.align		4
.L_96:
        /*0008*/ 	.byte	0x04, 0x17
        /*000a*/ 	.short	(.L_98 - .L_97)
.L_97:
        /*000c*/ 	.word	0x00000000
        /*0010*/ 	.short	0x0000
        /*0012*/ 	.short	0x0000
        /*0014*/ 	.byte	0x00, 0xf0, 0x61, 0x10


	//----- nvinfo : EIATTR_SPARSE_MMA_MASK
	.align		4
.L_98:
        /*0018*/ 	.byte	0x03, 0x50
        /*001a*/ 	.short	0x0000


	//----- nvinfo : EIATTR_MAXREG_COUNT
	.align		4
        /*001c*/ 	.byte	0x03, 0x1b
        /*001e*/ 	.short	0x00ff


	//----- nvinfo : EIATTR_MERCURY_ISA_VERSION
	.align		4
        /*0020*/ 	.byte	0x03, 0x5f
        /*0022*/ 	.short	0x0101


	//----- nvinfo : EIATTR_EXIT_INSTR_OFFSETS
	.align		4
        /*0024*/ 	.byte	0x04, 0x1c
        /*0026*/ 	.short	(.L_100 - .L_99)


	//   ....[0]....
.L_99:
        /*0028*/ 	.word	0x00000010


	//----- nvinfo : EIATTR_MAX_THREADS
	.align		4
.L_100:
        /*002c*/ 	.byte	0x04, 0x05
        /*002e*/ 	.short	(.L_102 - .L_101)
.L_101:
        /*0030*/ 	.word	0x00000100
        /*0034*/ 	.word	0x00000001
        /*0038*/ 	.word	0x00000001


	//----- nvinfo : EIATTR_CBANK_PARAM_SIZE
	.align		4
.L_102:
        /*003c*/ 	.byte	0x03, 0x19
        /*003e*/ 	.short	0x0418


	//----- nvinfo : EIATTR_PARAM_CBANK
	.align		4
        /*0040*/ 	.byte	0x04, 0x0a
        /*0042*/ 	.short	(.L_104 - .L_103)
	.align		4
.L_103:
        /*0044*/ 	.word	index@(.nv.constant0._ZN7cutlass13device_kernelIN5flash19enable_sm80_to_sm89INS1_16FlashAttnFwdSm80INS1_25CollectiveMainloopFwdSm80ILi8ELi1ELb1EN4cute5tupleIJNS5_1CILi128EEENS7_ILi96EEES8_EEELi128ENS_6half_tEfNS_4arch4Sm80ELb0ELb1ELb1ELb0ELb1ELb0ELb1ELb1EEENS1_21CollectiveEpilogueFwdINS6_IJS8_S8_S9_EEENS6_IJNS7_ILi1EEESH_SH_EEESB_SD_Li256ELb0ELb1ELb1ELb0EEENS1_19SingleTileSchedulerILb0ELb1ELb1ELi128EEEEEEEEEvNT_6ParamsE)
        /*0048*/ 	.short	0x0210
        /*004a*/ 	.short	0x0418


	//----- nvinfo : EIATTR_SW_WAR
	.align		4
.L_104:
        /*004c*/ 	.byte	0x04, 0x36
        /*004e*/ 	.short	(.L_106 - .L_105)
.L_105:
        /*0050*/ 	.word	0x00000008
.L_106:


//--------------------- .nv.info._ZN7cutlass13device_kernelIN5flash19enable_sm80_to_sm89INS1_16FlashAttnFwdSm80INS1_25CollectiveMainloopFwdSm80ILi8ELi1ELb1EN4cute5tupleIJNS5_1CILi128EEES8_S8_EEELi128ENS_6half_tEfNS_4arch4Sm80ELb1ELb0ELb1ELb0ELb1ELb0ELb1ELb1EEENS1_21CollectiveEpilogueFwdIS9_NS6_IJNS7_ILi1EEESF_SF_EEESA_SC_Li256ELb0ELb1ELb1ELb0EEENS1_30DynamicPersistentTileSchedulerILi256ELi256ELb1ELb1ELb0EEEEEEEEEvNT_6ParamsE --------------------------
	.section	.nv.info._ZN7cutlass13device_kernelIN5flash19enable_sm80_to_sm89INS1_16FlashAttnFwdSm80INS1_25CollectiveMainloopFwdSm80ILi8ELi1ELb1EN4cute5tupleIJNS5_1CILi128EEES8_S8_EEELi128ENS_6half_tEfNS_4arch4Sm80ELb1ELb0ELb1ELb0ELb1ELb0ELb1ELb1EEENS1_21CollectiveEpilogueFwdIS9_NS6_IJNS7_ILi1EEESF_SF_EEESA_SC_Li256ELb0ELb1ELb1ELb0EEENS1_30DynamicPersistentTileSchedulerILi256ELi256ELb1ELb1ELb0EEEEEEEEEvNT_6ParamsE,"",@"SHT_CUDA_INFO"
	.sectionflags	@""
	.align	4


	//----- nvinfo : EIATTR_CUDA_API_VERSION
	.align		4
        /*0000*/ 	.byte	0x04, 0x37
        /*0002*/ 	.short	(.L_108 - .L_107)
.L_107:
        /*0004*/ 	.word	0x00000082


	//----- nvinfo : EIATTR_KPARAM_INFO
	.align		4
.L_108:
        /*0008*/ 	.byte	0x04, 0x17
        /*000a*/ 	.short	(.L_110 - .L_109)
.L_109:
        /*000c*/ 	.word	0x00000000
        /*0010*/ 	.short	0x0000
        /*0012*/ 	.short	0x0000
        /*0014*/ 	.byte	0x00, 0xf0, 0xa1, 0x10


	//----- nvinfo : EIATTR_SPARSE_MMA_MASK
	.align		4
.L_110:
        /*0018*/ 	.byte	0x03, 0x50
        /*001a*/ 	.short	0x0000


	//----- nvinfo : EIATTR_MAXREG_COUNT
	.align		4
        /*001c*/ 	.byte	0x03, 0x1b
        /*001e*/ 	.short	0x00ff


	//----- nvinfo : EIATTR_MERCURY_ISA_VERSION
	.align		4
        /*0020*/ 	.byte	0x03, 0x5f
        /*0022*/ 	.short	0x0101


	//----- nvinfo : EIATTR_EXIT_INSTR_OFFSETS
	.align		4
        /*0024*/ 	.byte	0x04, 0x1c
        /*0026*/ 	.short	(.L_112 - .L_111)


	//   ....[0]....
.L_111:
        /*0028*/ 	.word	0x00000010


	//----- nvinfo : EIATTR_MAX_THREADS
	.align		4
.L_112:
        /*002c*/ 	.byte	0x04, 0x05
        /*002e*/ 	.short	(.L_114 - .L_113)
.L_113:
        /*0030*/ 	.word	0x00000100
        /*0034*/ 	.word	0x00000001
        /*0038*/ 	.word	0x00000001


	//----- nvinfo : EIATTR_CBANK_PARAM_SIZE
	.align		4
.L_114:
        /*003c*/ 	.byte	0x03, 0x19
        /*003e*/ 	.short	0x0428


	//----- nvinfo : EIATTR_PARAM_CBANK
	.align		4
        /*0040*/ 	.byte	0x04, 0x0a
        /*0042*/ 	.short	(.L_116 - .L_115)
	.align		4
.L_115:
        /*0044*/ 	.word	index@(.nv.constant0._ZN7cutlass13device_kernelIN5flash19enable_sm80_to_sm89INS1_16FlashAttnFwdSm80INS1_25CollectiveMainloopFwdSm80ILi8ELi1ELb1EN4cute5tupleIJNS5_1CILi128EEES8_S8_EEELi128ENS_6half_tEfNS_4arch4Sm80ELb1ELb0ELb1ELb0ELb1ELb0ELb1ELb1EEENS1_21CollectiveEpilogueFwdIS9_NS6_IJNS7_ILi1EEESF_SF_EEESA_SC_Li256ELb0ELb1ELb1ELb0EEENS1_30DynamicPersistentTileSchedulerILi256ELi256ELb1ELb1ELb0EEEEEEEEEvNT_6ParamsE)
        /*0048*/ 	.short	0x0210
        /*004a*/ 	.short	0x0428


	//----- nvinfo : EIATTR_SW_WAR
	.align		4
.L_116:
        /*004c*/ 	.byte	0x04, 0x36
        /*004e*/ 	.short	(.L_118 - .L_117)
.L_117:
        /*0050*/ 	.word	0x00000008
.L_118:


//--------------------- .nv.info._ZN7cutlass13device_kernelIN5flash19enable_sm80_to_sm89INS1_16FlashAttnFwdSm80INS1_25CollectiveMainloopFwdSm80ILi4ELi1ELb0EN4cute5tupleIJNS5_1CILi128EEENS7_ILi64EEES8_EEELi128ENS_6half_tEfNS_4arch4Sm80ELb0ELb0ELb1ELb0ELb1ELb0ELb1ELb1EEENS1_21CollectiveEpilogueFwdINS6_IJS8_S8_S9_EEENS6_IJNS7_ILi1EEESH_SH_EEESB_SD_Li128ELb0ELb1ELb1ELb0EEENS1_19SingleTileSchedulerILb0ELb1ELb1ELi128EEEEEEEEEvNT_6ParamsE --------------------------
	.section	.nv.info._ZN7cutlass13device_kernelIN5flash19enable_sm80_to_sm89INS1_16FlashAttnFwdSm80INS1_25CollectiveMainloopFwdSm80ILi4ELi1ELb0EN4cute5tupleIJNS5_1CILi128EEENS7_ILi64EEES8_EEELi128ENS_6half_tEfNS_4arch4Sm80ELb0ELb0ELb1ELb0ELb1ELb0ELb1ELb1EEENS1_21CollectiveEpilogueFwdINS6_IJS8_S8_S9_EEENS6_IJNS7_ILi1EEESH_SH_EEESB_SD_Li128ELb0ELb1ELb1ELb0EEENS1_19SingleTileSchedulerILb0ELb1ELb1ELi128EEEEEEEEEvNT_6ParamsE,"",@"SHT_CUDA_INFO"
	.sectionflags	@""
	.align	4


	//----- nvinfo : EIATTR_CUDA_API_VERSION
	.align		4
        /*0000*/ 	.byte	0x04, 0x37
        /*0002*/ 	.short	(.L_120 - .L_119)
.L_119:
        /*0004*/ 	.word	0x00000082


	//----- nvinfo : EIATTR_KPARAM_INFO
	.align		4
.L_120:
        /*0008*/ 	.byte	0x04, 0x17
        /*000a*/ 	.short	(.L_122 - .L_121)
.L_121:
        /*000c*/ 	.word	0x00000000
        /*0010*/ 	.short	0x0000
        /*0012*/ 	.short	0x0000
        /*0014*/ 	.byte	0x00, 0xf0, 0x61, 0x10


	//----- nvinfo : EIATTR_SPARSE_MMA_MASK
	.align		4
.L_122:
        /*0018*/ 	.byte	0x03, 0x50
        /*001a*/ 	.short	0x0000


	//----- nvinfo : EIATTR_MAXREG_COUNT
	.align		4
        /*001c*/ 	.byte	0x03, 0x1b
        /*001e*/ 	.short	0x00ff


	//----- nvinfo : EIATTR_MERCURY_ISA_VERSION
	.align		4
        /*0020*/ 	.byte	0x03, 0x5f
        /*0022*/ 	.short	0x0101


	//----- nvinfo : EIATTR_EXIT_INSTR_OFFSETS
	.align		4
        /*0024*/ 	.byte	0x04, 0x1c
        /*0026*/ 	.short	(.L_124 - .L_123)


	//   ....[0]....
.L_123:
        /*0028*/ 	.word	0x00000010


	//----- nvinfo : EIATTR_MAX_THREADS
	.align		4
.L_124:
        /*002c*/ 	.byte	0x04, 0x05
        /*002e*/ 	.short	(.L_126 - .L_125)
.L_125:
        /*0030*/ 	.word	0x00000080
        /*0034*/ 	.word	0x00000001
        /*0038*/ 	.word	0x00000001


	//----- nvinfo : EIATTR_CBANK_PARAM_SIZE
	.align		4
.L_126:
        /*003c*/ 	.byte	0x03, 0x19
        /*003e*/ 	.short	0x0418


	//----- nvinfo : EIATTR_PARAM_CBANK
	.align		4
        /*0040*/ 	.byte	0x04, 0x0a
        /*0042*/ 	.short	(.L_128 - .L_127)
	.align		4
.L_127:
        /*0044*/ 	.word	index@(.nv.constant0._ZN7cutlass13device_kernelIN5flash19enable_sm80_to_sm89INS1_16FlashAttnFwdSm80INS1_25CollectiveMainloopFwdSm80ILi4ELi1ELb0EN4cute5tupleIJNS5_1CILi128EEENS7_ILi64EEES8_EEELi128ENS_6half_tEfNS_4arch4Sm80ELb0ELb0ELb1ELb0ELb1ELb0ELb1ELb1EEENS1_21CollectiveEpilogueFwdINS6_IJS8_S8_S9_EEENS6_IJNS7_ILi1EEESH_SH_EEESB_SD_Li128ELb0ELb1ELb1ELb0EEENS1_19SingleTileSchedulerILb0ELb1ELb1ELi128EEEEEEEEEvNT_6ParamsE)
        /*0048*/ 	.short	0x0210
        /*004a*/ 	.short	0x0418


	//----- nvinfo : EIATTR_SW_WAR
	.align		4
.L_128:
        /*004c*/ 	.byte	0x04, 0x36
        /*004e*/ 	.short	(.L_130 - .L_129)
.L_129:
        /*0050*/ 	.word	0x00000008
.L_130:


//--------------------- .nv.info._ZN7cutlass13device_kernelIN5flash19enable_sm80_to_sm89INS1_16FlashAttnFwdSm80INS1_25CollectiveMainloopFwdSm80ILi8ELi1ELb1EN4cute5tupleIJNS5_1CILi128EEENS7_ILi112EEES8_EEELi128ENS_6half_tEfNS_4arch4Sm80ELb0ELb0ELb1ELb1ELb1ELb0ELb1ELb1EEENS1_21CollectiveEpilogueFwdINS6_IJS8_S8_S9_EEENS6_IJNS7_ILi1EEESH_SH_EEESB_SD_Li256ELb1ELb1ELb1ELb0EEENS1_36VarlenDynamicPersistentTileSchedulerILi128ELi112ELi256ELi256ELb1ELb1ELb0ELb0ELb1ELb1EEEEEEEEEvNT_6ParamsE --------------------------
	.section	.nv.info._ZN7cutlass13device_kernelIN5flash19enable_sm80_to_sm89INS1_16FlashAttnFwdSm80INS1_25CollectiveMainloopFwdSm80ILi8ELi1ELb1EN4cute5tupleIJNS5_1CILi128EEENS7_ILi112EEES8_EEELi128ENS_6half_tEfNS_4arch4Sm80ELb0ELb0ELb1ELb1ELb1ELb0ELb1ELb1EEENS1_21CollectiveEpilogueFwdINS6_IJS8_S8_S9_EEENS6_IJNS7_ILi1EEESH_SH_EEESB_SD_Li256ELb1ELb1ELb1ELb0EEENS1_36VarlenDynamicPersistentTileSchedulerILi128ELi112ELi256ELi256ELb1ELb1ELb0ELb0ELb1ELb1EEEEEEEEEvNT_6ParamsE,"",@"SHT_CUDA_INFO"
	.sectionflags	@""
	.align	4


	//----- nvinfo : EIATTR_CUDA_API_VERSION
	.align		4
        /*0000*/ 	.byte	0x04, 0x37
        /*0002*/ 	.short	(.L_132 - .L_131)
.L_131:
        /*0004*/ 	.word	0x00000082


	//----- nvinfo : EIATTR_KPARAM_INFO
	.align		4
.L_132:
        /*0008*/ 	.byte	0x04, 0x17
        /*000a*/ 	.short	(.L_134 - .L_133)
.L_133:
        /*000c*/ 	.word	0x00000000
        /*0010*/ 	.short	0x0000
        /*0012*/ 	.short	0x0000
        /*0014*/ 	.byte	0x00, 0xf0, 0xe1, 0x10


	//----- nvinfo : EIATTR_SPARSE_MMA_MASK
	.align		4
.L_134:
        /*0018*/ 	.byte	0x03, 0x50
        /*001a*/ 	.short	0x0000


	//----- nvinfo : EIATTR_MAXREG_COUNT
	.align		4
        /*001c*/ 	.byte	0x03, 0x1b
        /*001e*/ 	.short	0x00ff


	//----- nvinfo : EIATTR_MERCURY_ISA_VERSION
	.align		4
        /*0020*/ 	.byte	0x03, 0x5f
        /*0022*/ 	.short	0x0101


	//----- nvinfo : EIATTR_EXIT_INSTR_OFFSETS
	.align		4
        /*0024*/ 	.byte	0x04, 0x1c
        /*0026*/ 	.short	(.L_136 - .L_135)


	//   ....[0]....
.L_135:
        /*0028*/ 	.word	0x00000010


	//----- nvinfo : EIATTR_MAX_THREADS
	.align		4
.L_136:
        /*002c*/ 	.byte	0x04, 0x05
        /*002e*/ 	.short	(.L_138 - .L_137)
.L_137:
        /*0030*/ 	.word	0x00000100
        /*0034*/ 	.word	0x00000001
        /*0038*/ 	.word	0x00000001


	//----- nvinfo : EIATTR_CBANK_PARAM_SIZE
	.align		4
.L_138:
        /*003c*/ 	.byte	0x03, 0x19
        /*003e*/ 	.short	0x0438


	//----- nvinfo : EIATTR_PARAM_CBANK
	.align		4
        /*0040*/ 	.byte	0x04, 0x0a
        /*0042*/ 	.short	(.L_140 - .L_139)
	.align		4
.L_139:
        /*0044*/ 	.word	index@(.nv.constant0._ZN7cutlass13device_kernelIN5flash19enable_sm80_to_sm89INS1_16FlashAttnFwdSm80INS1_25CollectiveMainloopFwdSm80ILi8ELi1ELb1EN4cute5tupleIJNS5_1CILi128EEENS7_ILi112EEES8_EEELi128ENS_6half_tEfNS_4arch4Sm80ELb0ELb0ELb1ELb1ELb1ELb0ELb1ELb1EEENS1_21CollectiveEpilogueFwdINS6_IJS8_S8_S9_EEENS6_IJNS7_ILi1EEESH_SH_EEESB_SD_Li256ELb1ELb1ELb1ELb0EEENS1_36VarlenDynamicPersistentTileSchedulerILi128ELi112ELi256ELi256ELb1ELb1ELb0ELb0ELb1ELb1EEEEEEEEEvNT_6ParamsE)
        /*0048*/ 	.short	0x0210
        /*004a*/ 	.short	0x0438


	//----- nvinfo : EIATTR_SW_WAR
	.align		4
.L_140:
        /*004c*/ 	.byte	0x04, 0x36
        /*004e*/ 	.short	(.L_142 - .L_141)
.L_141:
        /*0050*/ 	.word	0x00000008
.L_142:


//--------------------- .nv.info._ZN7cutlass13device_kernelIN5flash19enable_sm80_to_sm89INS1_16FlashAttnFwdSm80INS1_25CollectiveMainloopFwdSm80ILi8ELi1ELb1EN4cute5tupleIJNS5_1CILi128EEENS7_ILi112EEES8_EEELi128ENS_6half_tEfNS_4arch4Sm80ELb0ELb0ELb1ELb1ELb1ELb1ELb1ELb1EEENS1_21CollectiveEpilogueFwdINS6_IJS8_S8_S9_EEENS6_IJNS7_ILi1EEESH_SH_EEESB_SD_Li256ELb1ELb1ELb1ELb0EEENS1_36VarlenDynamicPersistentTileSchedulerILi128ELi112ELi256ELi256ELb1ELb1ELb0ELb0ELb1ELb1EEEEEEEEEvNT_6ParamsE --------------------------
	.section	.nv.info._ZN7cutlass13device_kernelIN5flash19enable_sm80_to_sm89INS1_16FlashAttnFwdSm80INS1_25CollectiveMainloopFwdSm80ILi8ELi1ELb1EN4cute5tupleIJNS5_1CILi128EEENS7_ILi112EEES8_EEELi128ENS_6half_tEfNS_4arch4Sm80ELb0ELb0ELb1ELb1ELb1ELb1ELb1ELb1EEENS1_21CollectiveEpilogueFwdINS6_IJS8_S8_S9_EEENS6_IJNS7_ILi1EEESH_SH_EEESB_SD_Li256ELb1ELb1ELb1ELb0EEENS1_36VarlenDynamicPersistentTileSchedulerILi128ELi112ELi256ELi256ELb1ELb1ELb0ELb0ELb1ELb1EEEEEEEEEvNT_6ParamsE,"",@"SHT_CUDA_INFO"
	.sectionflags	@""
	.align	4


	//----- nvinfo : EIATTR_CUDA_API_VERSION
	.align		4
        /*0000*/ 	.byte	0x04, 0x37
        /*0002*/ 	.short	(.L_144 - .L_143)
.L_143:
        /*0004*/ 	.word	0x00000082


	//----- nvinfo : EIATTR_KPARAM_INFO
	.align		4
.L_144:
        /*0008*/ 	.byte	0x04, 0x17
        /*000a*/ 	.short	(.L_146 - .L_145)
.L_145:
        /*000c*/ 	.word	0x00000000
        /*0010*/ 	.short	0x0000
        /*0012*/ 	.short	0x0000
        /*0014*/ 	.byte	0x00, 0xf0, 0xe1, 0x10


	//----- nvinfo : EIATTR_SPARSE_MMA_MASK
	.align		4
.L_146:
        /*0018*/ 	.byte	0x03, 0x50
        /*001a*/ 	.short	0x0000


	//----- nvinfo : EIATTR_MAXREG_COUNT
	.align		4
        /*001c*/ 	.byte	0x03, 0x1b
        /*001e*/ 	.short	0x00ff


	//----- nvinfo : EIATTR_MERCURY_ISA_VERSION
	.align		4
        /*0020*/ 	.byte	0x03, 0x5f
        /*0022*/ 	.short	0x0101


	//----- nvinfo : EIATTR_EXIT_INSTR_OFFSETS
	.align		4
        /*0024*/ 	.byte	0x04, 0x1c
        /*0026*/ 	.short	(.L_148 - .L_147)


	//   ....[0]....
.L_147:
        /*0028*/ 	.word	0x00000010


	//----- nvinfo : EIATTR_MAX_THREADS
	.align		4
.L_148:
        /*002c*/ 	.byte	0x04, 0x05
        /*002e*/ 	.short	(.L_150 - .L_149)
.L_149:
        /*0030*/ 	.word	0x00000100
        /*0034*/ 	.word	0x00000001
        /*0038*/ 	.word	0x00000001


	//----- nvinfo : EIATTR_CBANK_PARAM_SIZE
	.align		4
.L_150:
        /*003c*/ 	.byte	0x03, 0x19
        /*003e*/ 	.short	0x0438


	//----- nvinfo : EIATTR_PARAM_CBANK
	.align		4
        /*0040*/ 	.byte	0x04, 0x0a
        /*0042*/ 	.short	(.L_152 - .L_151)
	.align		4
.L_151:
        /*0044*/ 	.word	index@(.nv.constant0._ZN7cutlass13device_kernelIN5flash19enable_sm80_to_sm89INS1_16FlashAttnFwdSm80INS1_25CollectiveMainloopFwdSm80ILi8ELi1ELb1EN4cute5tupleIJNS5_1CILi128EEENS7_ILi112EEES8_EEELi128ENS_6half_tEfNS_4arch4Sm80ELb0ELb0ELb1ELb1ELb1ELb1ELb1ELb1EEENS1_21CollectiveEpilogueFwdINS6_IJS8_S8_S9_EEENS6_IJNS7_ILi1EEESH_SH_EEESB_SD_Li256ELb1ELb1ELb1ELb0EEENS1_36VarlenDynamicPersistentTileSchedulerILi128ELi112ELi256ELi256ELb1ELb1ELb0ELb0ELb1ELb1EEEEEEEEEvNT_6ParamsE)
        /*0048*/ 	.short	0x0210
        /*004a*/ 	.short	0x0438


	//----- nvinfo : EIATTR_SW_WAR
	.align		4
.L_152:
        /*004c*/ 	.byte	0x04, 0x36
        /*004e*/ 	.short	(.L_154 - .L_153)
.L_153:
        /*0050*/ 	.word	0x00000008
.L_154:


//--------------------- .nv.info._ZN7cutlass13device_kernelIN5flash19enable_sm80_to_sm89INS1_16FlashAttnFwdSm80INS1_25CollectiveMainloopFwdSm80ILi4ELi1ELb0EN4cute5tupleIJNS5_1CILi128EEENS7_ILi48EEES8_EEELi128ENS_6half_tEfNS_4arch4Sm80ELb0ELb1ELb1ELb0ELb1ELb0ELb1ELb1EEENS1_21CollectiveEpilogueFwdINS6_IJS8_S8_S9_EEENS6_IJNS7_ILi1EEESH_SH_EEESB_SD_Li128ELb0ELb1ELb1ELb0EEENS1_19SingleTileSchedulerILb0ELb1ELb1ELi128EEEEEEEEEvNT_6ParamsE --------------------------
	.section	.nv.info._ZN7cutlass13device_kernelIN5flash19enable_sm80_to_sm89INS1_16FlashAttnFwdSm80INS1_25CollectiveMainloopFwdSm80ILi4ELi1ELb0EN4cute5tupleIJNS5_1CILi128EEENS7_ILi48EEES8_EEELi128ENS_6half_tEfNS_4arch4Sm80ELb0ELb1ELb1ELb0ELb1ELb0ELb1ELb1EEENS1_21CollectiveEpilogueFwdINS6_IJS8_S8_S9_EEENS6_IJNS7_ILi1EEESH_SH_EEESB_SD_Li128ELb0ELb1ELb1ELb0EEENS1_19SingleTileSchedulerILb0ELb1ELb1ELi128EEEEEEEEEvNT_6ParamsE,"",@"SHT_CUDA_INFO"
	.sectionflags	@""
	.align	4


	//----- nvinfo : EIATTR_CUDA_API_VERSION
	.align		4
        /*0000*/ 	.byte	0x04, 0x37
        /*0002*/ 	.short	(.L_156 - .L_155)
.L_155:
        /*0004*/ 	.word	0x00000082


	//----- nvinfo : EIATTR_KPARAM_INFO
	.align		4
.L_156:
        /*0008*/ 	.byte	0x04, 0x17
        /*000a*/ 	.short	(.L_158 - .L_157)
.L_157:
        /*000c*/ 	.word	0x00000000
        /*0010*/ 	.short	0x0000
        /*0012*/ 	.short	0x0000
        /*0014*/ 	.byte	0x00, 0xf0, 0x61, 0x10


	//----- nvinfo : EIATTR_SPARSE_MMA_MASK
	.align		4
.L_158:
        /*0018*/ 	.byte	0x03, 0x50
        /*001a*/ 	.short	0x0000


	//----- nvinfo : EIATTR_MAXREG_COUNT
	.align		4
        /*001c*/ 	.byte	0x03, 0x1b
        /*001e*/ 	.short	0x00ff


	//----- nvinfo : EIATTR_MERCURY_ISA_VERSION
	.align		4
        /*0020*/ 	.byte	0x03, 0x5f
        /*0022*/ 	.short	0x0101


	//----- nvinfo : EIATTR_EXIT_INSTR_OFFSETS
	.align		4
        /*0024*/ 	.byte	0x04, 0x1c
        /*0026*/ 	.short	(.L_160 - .L_159)


	//   ....[0]....
.L_159:
        /*0028*/ 	.word	0x00000010


	//----- nvinfo : EIATTR_MAX_THREADS
	.align		4
.L_160:
        /*002c*/ 	.byte	0x04, 0x05
        /*002e*/ 	.short	(.L_162 - .L_161)
.L_161:
        /*0030*/ 	.word	0x00000080
        /*0034*/ 	.word	0x00000001
        /*0038*/ 	.word	0x00000001


	//----- nvinfo : EIATTR_CBANK_PARAM_SIZE
	.align		4
.L_162:
        /*003c*/ 	.byte	0x03, 0x19
        /*003e*/ 	.short	0x0418


	//----- nvinfo : EIATTR_PARAM_CBANK
	.align		4
        /*0040*/ 	.byte	0x04, 0x0a
        /*0042*/ 	.short	(.L_164 - .L_163)
	.align		4
.L_163:
        /*0044*/ 	.word	index@(.nv.constant0._ZN7cutlass13device_kernelIN5flash19enable_sm80_to_sm89INS1_16FlashAttnFwdSm80INS1_25CollectiveMainloopFwdSm80ILi4ELi1ELb0EN4cute5tupleIJNS5_1CILi128EEENS7_ILi48EEES8_EEELi128ENS_6half_tEfNS_4arch4Sm80ELb0ELb1ELb1ELb0ELb1ELb0ELb1ELb1EEENS1_21CollectiveEpilogueFwdINS6_IJS8_S8_S9_EEENS6_IJNS7_ILi1EEESH_SH_EEESB_SD_Li128ELb0ELb1ELb1ELb0EEENS1_19SingleTileSchedulerILb0ELb1ELb1ELi128EEEEEEEEEvNT_6ParamsE)
        /*0048*/ 	.short	0x0210
        /*004a*/ 	.short	0x0418


	//----- nvinfo : EIATTR_SW_WAR
	.align		4
.L_164:
        /*004c*/ 	.byte	0x04, 0x36
        /*004e*/ 	.short	(.L_166 - .L_165)
.L_165:
        /*0050*/ 	.word	0x00000008
.L_166:


//--------------------- .nv.info._ZN7cutlass13device_kernelIN5flash19enable_sm80_to_sm89INS1_16FlashAttnFwdSm80INS1_25CollectiveMainloopFwdSm80ILi8ELi1ELb1EN4cute5tupleIJNS5_1CILi128EEENS7_ILi96EEES8_EEELi128ENS_6half_tEfNS_4arch4Sm80ELb0ELb1ELb1ELb1ELb1ELb0ELb1ELb1EEENS1_21CollectiveEpilogueFwdINS6_IJS8_S8_S9_EEENS6_IJNS7_ILi1EEESH_SH_EEESB_SD_Li256ELb1ELb1ELb1ELb0EEENS1_36VarlenDynamicPersistentTileSchedulerILi128ELi96ELi256ELi256ELb1ELb1ELb0ELb1ELb0ELb1EEEEEEEEEvNT_6ParamsE --------------------------
	.section	.nv.info._ZN7cutlass13device_kernelIN5flash19enable_sm80_to_sm89INS1_16FlashAttnFwdSm80INS1_25CollectiveMainloopFwdSm80ILi8ELi1ELb1EN4cute5tupleIJNS5_1CILi128EEENS7_ILi96EEES8_EEELi128ENS_6half_tEfNS_4arch4Sm80ELb0ELb1ELb1ELb1ELb1ELb0ELb1ELb1EEENS1_21CollectiveEpilogueFwdINS6_IJS8_S8_S9_EEENS6_IJNS7_ILi1EEESH_SH_EEESB_SD_Li256ELb1ELb1ELb1ELb0EEENS1_36VarlenDynamicPersistentTileSchedulerILi128ELi96ELi256ELi256ELb1ELb1ELb0ELb1ELb0ELb1EEEEEEEEEvNT_6ParamsE,"",@"SHT_CUDA_INFO"
	.sectionflags	@""
	.align	4


	//----- nvinfo : EIATTR_CUDA_API_VERSION
	.align		4
        /*0000*/ 	.byte	0x04, 0x37
        /*0002*/ 	.short	(.L_168 - .L_167)
.L_167:
        /*0004*/ 	.word	0x00000082


	//----- nvinfo : EIATTR_KPARAM_INFO
	.align		4
.L_168:
        /*0008*/ 	.byte	0x04, 0x17
        /*000a*/ 	.short	(.L_170 - .L_169)
.L_169:
        /*000c*/ 	.word	0x00000000
        /*0010*/ 	.short	0x0000
        /*0012*/ 	.short	0x0000
        /*0014*/ 	.byte	0x00, 0xf0, 0xe1, 0x10


	//----- nvinfo : EIATTR_SPARSE_MMA_MASK
	.align		4
.L_170:
        /*0018*/ 	.byte	0x03, 0x50
        /*001a*/ 	.short	0x0000


	//----- nvinfo : EIATTR_MAXREG_COUNT
	.align		4
        /*001c*/ 	.byte	0x03, 0x1b
        /*001e*/ 	.short	0x00ff


	//----- nvinfo : EIATTR_MERCURY_ISA_VERSION
	.align		4
        /*0020*/ 	.byte	0x03, 0x5f
        /*0022*/ 	.short	0x0101


	//----- nvinfo : EIATTR_EXIT_INSTR_OFFSETS
	.align		4
        /*0024*/ 	.byte	0x04, 0x1c
        /*0026*/ 	.short	(.L_172 - .L_171)


	//   ....[0]....
.L_171:
        /*0028*/ 	.word	0x00000010


	//----- nvinfo : EIATTR_MAX_THREADS
	.align		4
.L_172:
        /*002c*/ 	.byte	0x04, 0x05
        /*002e*/ 	.short	(.L_174 - .L_173)
.L_173:
        /*0030*/ 	.word	0x00000100
        /*0034*/ 	.word	0x00000001
        /*0038*/ 	.word	0x00000001


	//----- nvinfo : EIATTR_CBANK_PARAM_SIZE
	.align		4
.L_174:
        /*003c*/ 	.byte	0x03, 0x19
        /*003e*/ 	.short	0x0438


	//----- nvinfo : EIATTR_PARAM_CBANK
	.align		4
        /*0040*/ 	.byte	0x04, 0x0a
        /*0042*/ 	.short	(.L_176 - .L_175)
	.align		4
.L_175:
        /*0044*/ 	.word	index@(.nv.constant0._ZN7cutlass13device_kernelIN5flash19enable_sm80_to_sm89INS1_16FlashAttnFwdSm80INS1_25CollectiveMainloopFwdSm80ILi8ELi1ELb1EN4cute5tupleIJNS5_1CILi128EEENS7_ILi96EEES8_EEELi128ENS_6half_tEfNS_4arch4Sm80ELb0ELb1ELb1ELb1ELb1ELb0ELb1ELb1EEENS1_21CollectiveEpilogueFwdINS6_IJS8_S8_S9_EEENS6_IJNS7_ILi1EEESH_SH_EEESB_SD_Li256ELb1ELb1ELb1ELb0EEENS1_36VarlenDynamicPersistentTileSchedulerILi128ELi96ELi256ELi256ELb1ELb1ELb0ELb1ELb0ELb1EEEEEEEEEvNT_6ParamsE)
        /*0048*/ 	.short	0x0210
        /*004a*/ 	.short	0x0438


	//----- nvinfo : EIATTR_SW_WAR
	.align		4
.L_176:
        /*004c*/ 	.byte	0x04, 0x36
        /*004e*/ 	.short	(.L_178 - .L_177)
.L_177:
        /*0050*/ 	.word	0x00000008
.L_178:


//--------------------- .nv.info._ZN7cutlass13device_kernelIN5flash19enable_sm80_to_sm89INS1_16FlashAttnFwdSm80INS1_25CollectiveMainloopFwdSm80ILi8ELi1ELb1EN4cute5tupleIJNS5_1CILi128EEENS7_ILi96EEES8_EEELi128ENS_6half_tEfNS_4arch4Sm80ELb0ELb1ELb1ELb1ELb1ELb1ELb1ELb1EEENS1_21CollectiveEpilogueFwdINS6_IJS8_S8_S9_EEENS6_IJNS7_ILi1EEESH_SH_EEESB_SD_Li256ELb1ELb1ELb1ELb0EEENS1_36VarlenDynamicPersistentTileSchedulerILi128ELi96ELi256ELi256ELb1ELb1ELb0ELb1ELb0ELb1EEEEEEEEEvNT_6ParamsE --------------------------
	.section	.nv.info._ZN7cutlass13device_kernelIN5flash19enable_sm80_to_sm89INS1_16FlashAttnFwdSm80INS1_25CollectiveMainloopFwdSm80ILi8ELi1ELb1EN4cute5tupleIJNS5_1CILi128EEENS7_ILi96EEES8_EEELi128ENS_6half_tEfNS_4arch4Sm80ELb0ELb1ELb1ELb1ELb1ELb1ELb1ELb1EEENS1_21CollectiveEpilogueFwdINS6_IJS8_S8_S9_EEENS6_IJNS7_ILi1EEESH_SH_EEESB_SD_Li256ELb1ELb1ELb1ELb0EEENS1_36VarlenDynamicPersistentTileSchedulerILi128ELi96ELi256ELi256ELb1ELb1ELb0ELb1ELb0ELb1EEEEEEEEEvNT_6ParamsE,"",@"SHT_CUDA_INFO"
	.sectionflags	@""
	.align	4


	//----- nvinfo : EIATTR_CUDA_API_VERSION
	.align		4
        /*0000*/ 	.byte	0x04, 0x37
        /*0002*/ 	.short	(.L_180 - .L_179)
.L_179:
        /*0004*/ 	.word	0x00000082


	//----- nvinfo : EIATTR_KPARAM_INFO
	.align		4
.L_180:
        /*0008*/ 	.byte	0x04, 0x17
        /*000a*/ 	.short	(.L_182 - .L_181)
.L_181:
        /*000c*/ 	.word	0x00000000
        /*0010*/ 	.short	0x0000
        /*0012*/ 	.short	0x0000
        /*0014*/ 	.byte	0x00, 0xf0, 0xe1, 0x10


	//----- nvinfo : EIATTR_SPARSE_MMA_MASK
	.align		4
.L_182:
        /*0018*/ 	.byte	0x03, 0x50
        /*001a*/ 	.short	0x0000


	//----- nvinfo : EIATTR_MAXREG_COUNT
	.align		4
        /*001c*/ 	.byte	0x03, 0x1b
        /*001e*/ 	.short	0x00ff


	//----- nvinfo : EIATTR_MERCURY_ISA_VERSION
	.align		4
        /*0020*/ 	.byte	0x03, 0x5f
        /*0022*/ 	.short	0x0101


	//----- nvinfo : EIATTR_EXIT_INSTR_OFFSETS
	.align		4
        /*0024*/ 	.byte	0x04, 0x1c
        /*0026*/ 	.short	(.L_184 - .L_183)


	//   ....[0]....
.L_183:
        /*0028*/ 	.word	0x00000010


	//----- nvinfo : EIATTR_MAX_THREADS
	.align		4
.L_184:
        /*002c*/ 	.byte	0x04, 0x05
        /*002e*/ 	.short	(.L_186 - .L_185)
.L_185:
        /*0030*/ 	.word	0x00000100
        /*0034*/ 	.word	0x00000001
        /*0038*/ 	.word	0x00000001


	//----- nvinfo : EIATTR_CBANK_PARAM_SIZE
	.align		4
.L_186:
        /*003c*/ 	.byte	0x03, 0x19
        /*003e*/ 	.short	0x0438


	//----- nvinfo : EIATTR_PARAM_CBANK
	.align		4
        /*0040*/ 	.byte	0x04, 0x0a
        /*0042*/ 	.short	(.L_188 - .L_187)
	.align		4
.L_187:
        /*0044*/ 	.word	index@(.nv.constant0._ZN7cutlass13device_kernelIN5flash19enable_sm80_to_sm89INS1_16FlashAttnFwdSm80INS1_25CollectiveMainloopFwdSm80ILi8ELi1ELb1EN4cute5tupleIJNS5_1CILi128EEENS7_ILi96EEES8_EEELi128ENS_6half_tEfNS_4arch4Sm80ELb0ELb1ELb1ELb1ELb1ELb1ELb1ELb1EEENS1_21CollectiveEpilogueFwdINS6_IJS8_S8_S9_EEENS6_IJNS7_ILi1EEESH_SH_EEESB_SD_Li256ELb1ELb1ELb1ELb0EEENS1_36VarlenDynamicPersistentTileSchedulerILi128ELi96ELi256ELi256ELb1ELb1ELb0ELb1ELb0ELb1EEEEEEEEEvNT_6ParamsE)
        /*0048*/ 	.short	0x0210
        /*004a*/ 	.short	0x0438


	//----- nvinfo : EIATTR_SW_WAR
	.align		4
.L_188:
        /*004c*/ 	.byte	0x04, 0x36
        /*004e*/ 	.short	(.L_190 - .L_189)
.L_189:
        /*0050*/ 	.word	0x00000008
.L_190:


//--------------------- .nv.info._ZN7cutlass13device_kernelIN5flash19enable_sm80_to_sm89INS1_16FlashAttnFwdSm80INS1_25CollectiveMainloopFwdSm80ILi4ELi1ELb0EN4cute5tupleIJNS5_1CILi128EEENS7_ILi64EEES8_EEELi128ENS_6half_tEfNS_4arch4Sm80ELb1ELb0ELb1ELb0ELb1ELb0ELb1ELb1EEENS1_21CollectiveEpilogueFwdINS6_IJS8_S8_S9_EEENS6_IJNS7_ILi1EEESH_SH_EEESB_SD_Li128ELb0ELb1ELb1ELb0EEENS1_30DynamicPersistentTileSchedulerILi128ELi128ELb1ELb1ELb0EEEEEEEEEvNT_6ParamsE --------------------------
	.section	.nv.info._ZN7cutlass13device_kernelIN5flash19enable_sm80_to_sm89INS1_16FlashAttnFwdSm80INS1_25CollectiveMainloopFwdSm80ILi4ELi1ELb0EN4cute5tupleIJNS5_1CILi128EEENS7_ILi64EEES8_EEELi128ENS_6half_tEfNS_4arch4Sm80ELb1ELb0ELb1ELb0ELb1ELb0ELb1ELb1EEENS1_21CollectiveEpilogueFwdINS6_IJS8_S8_S9_EEENS6_IJNS7_ILi1EEESH_SH_EEESB_SD_Li128ELb0ELb1ELb1ELb0EEENS1_30DynamicPersistentTileSchedulerILi128ELi128ELb1ELb1ELb0EEEEEEEEEvNT_6ParamsE,"",@"SHT_CUDA_INFO"
	.sectionflags	@""
	.align	4


	//----- nvinfo : EIATTR_CUDA_API_VERSION
	.align		4
        /*0000*/ 	.byte	0x04, 0x37
        /*0002*/ 	.short	(.L_192 - .L_191)
.L_191:
        /*0004*/ 	.word	0x00000082


	//----- nvinfo : EIATTR_KPARAM_INFO
	.align		4
.L_192:
        /*0008*/ 	.byte	0x04, 0x17
        /*000a*/ 	.short	(.L_194 - .L_193)
.L_193:
        /*000c*/ 	.word	0x00000000
        /*0010*/ 	.short	0x0000
        /*0012*/ 	.short	0x0000
        /*0014*/ 	.byte	0x00, 0xf0, 0xa1, 0x10


	//----- nvinfo : EIATTR_SPARSE_MMA_MASK
	.align		4
.L_194:
        /*0018*/ 	.byte	0x03, 0x50
        /*001a*/ 	.short	0x0000


	//----- nvinfo : EIATTR_MAXREG_COUNT
	.align		4
        /*001c*/ 	.byte	0x03, 0x1b
        /*001e*/ 	.short	0x00ff


	//----- nvinfo : EIATTR_MERCURY_ISA_VERSION
	.align		4
        /*0020*/ 	.byte	0x03, 0x5f
        /*0022*/ 	.short	0x0101


	//----- nvinfo : EIATTR_EXIT_INSTR_OFFSETS
	.align		4
        /*0024*/ 	.byte	0x04, 0x1c
        /*0026*/ 	.short	(.L_196 - .L_195)


	//   ....[0]....
.L_195:
        /*0028*/ 	.word	0x00000010


	//----- nvinfo : EIATTR_MAX_THREADS
	.align		4
.L_196:
        /*002c*/ 	.byte	0x04, 0x05
        /*002e*/ 	.short	(.L_198 - .L_197)
.L_197:
        /*0030*/ 	.word	0x00000080
        /*0034*/ 	.word	0x00000001
        /*0038*/ 	.word	0x00000001


	//----- nvinfo : EIATTR_CBANK_PARAM_SIZE
	.align		4
.L_198:
        /*003c*/ 	.byte	0x03, 0x19
        /*003e*/ 	.short	0x0428


	//----- nvinfo : EIATTR_PARAM_CBANK
	.align		4
        /*0040*/ 	.byte	0x04, 0x0a
        /*0042*/ 	.short	(.L_200 - .L_199)
	.align		4
.L_199:
        /*0044*/ 	.word	index@(.nv.constant0._ZN7cutlass13device_kernelIN5flash19enable_sm80_to_sm89INS1_16FlashAttnFwdSm80INS1_25CollectiveMainloopFwdSm80ILi4ELi1ELb0EN4cute5tupleIJNS5_1CILi128EEENS7_ILi64EEES8_EEELi128ENS_6half_tEfNS_4arch4Sm80ELb1ELb0ELb1ELb0ELb1ELb0ELb1ELb1EEENS1_21CollectiveEpilogueFwdINS6_IJS8_S8_S9_EEENS6_IJNS7_ILi1EEESH_SH_EEESB_SD_Li128ELb0ELb1ELb1ELb0EEENS1_30DynamicPersistentTileSchedulerILi128ELi128ELb1ELb1ELb0EEEEEEEEEvNT_6ParamsE)
        /*0048*/ 	.short	0x0210
        /*004a*/ 	.short	0x0428


	//----- nvinfo : EIATTR_SW_WAR
	.align		4
.L_200:
        /*004c*/ 	.byte	0x04, 0x36
        /*004e*/ 	.short	(.L_202 - .L_201)
.L_201:
        /*0050*/ 	.word	0x00000008
.L_202:


//--------------------- .nv.info._ZN7cutlass13device_kernelIN5flash19enable_sm80_to_sm89INS1_16FlashAttnFwdSm80INS1_25CollectiveMainloopFwdSm80ILi8ELi1ELb1EN4cute5tupleIJNS5_1CILi128EEENS7_ILi112EEES8_EEELi128ENS_6half_tEfNS_4arch4Sm80ELb1ELb0ELb1ELb1ELb1ELb0ELb1ELb1EEENS1_21CollectiveEpilogueFwdINS6_IJS8_S8_S9_EEENS6_IJNS7_ILi1EEESH_SH_EEESB_SD_Li256ELb1ELb1ELb1ELb0EEENS1_36VarlenDynamicPersistentTileSchedulerILi128ELi112ELi256ELi256ELb1ELb1ELb0ELb1ELb1ELb1EEEEEEEEEvNT_6ParamsE --------------------------
	.section	.nv.info._ZN7cutlass13device_kernelIN5flash19enable_sm80_to_sm89INS1_16FlashAttnFwdSm80INS1_25CollectiveMainloopFwdSm80ILi8ELi1ELb1EN4cute5tupleIJNS5_1CILi128EEENS7_ILi112EEES8_EEELi128ENS_6half_tEfNS_4arch4Sm80ELb1ELb0ELb1ELb1ELb1ELb0ELb1ELb1EEENS1_21CollectiveEpilogueFwdINS6_IJS8_S8_S9_EEENS6_IJNS7_ILi1EEESH_SH_EEESB_SD_Li256ELb1ELb1ELb1ELb0EEENS1_36VarlenDynamicPersistentTileSchedulerILi128ELi112ELi256ELi256ELb1ELb1ELb0ELb1ELb1ELb1EEEEEEEEEvNT_6ParamsE,"",@"SHT_CUDA_INFO"
	.sectionflags	@""
	.align	4


	//----- nvinfo : EIATTR_CUDA_API_VERSION
	.align		4
        /*0000*/ 	.byte	0x04, 0x37
        /*0002*/ 	.short	(.L_204 - .L_203)
.L_203:
        /*0004*/ 	.word	0x00000082


	//----- nvinfo : EIATTR_KPARAM_INFO
	.align		4
.L_204:
        /*0008*/ 	.byte	0x04, 0x17
        /*000a*/ 	.short	(.L_206 - .L_205)
.L_205:
        /*000c*/ 	.word	0x00000000
        /*0010*/ 	.short	0x0000
        /*0012*/ 	.short	0x0000
        /*0014*/ 	.byte	0x00, 0xf0, 0xe1, 0x10


	//----- nvinfo : EIATTR_SPARSE_MMA_MASK
	.align		4
.L_206:
        /*0018*/ 	.byte	0x03, 0x50
        /*001a*/ 	.short	0x0000


	//----- nvinfo : EIATTR_MAXREG_COUNT
	.align		4
        /*001c*/ 	.byte	0x03, 0x1b
        /*001e*/ 	.short	0x00ff


	//----- nvinfo : EIATTR_MERCURY_ISA_VERSION
	.align		4
        /*0020*/ 	.byte	0x03, 0x5f
        /*0022*/ 	.short	0x0101


	//----- nvinfo : EIATTR_EXIT_INSTR_OFFSETS
	.align		4
        /*0024*/ 	.byte	0x04, 0x1c
        /*0026*/ 	.short	(.L_208 - .L_207)


	//   ....[0]....
.L_207:
        /*0028*/ 	.word	0x00000010


	//----- nvinfo : EIATTR_MAX_THREADS
	.align		4
.L_208:
        /*002c*/ 	.byte	0x04, 0x05
        /*002e*/ 	.short	(.L_210 - .L_209)
.L_209:
        /*0030*/ 	.word	0x00000100
        /*0034*/ 	.word	0x00000001
        /*0038*/ 	.word	0x00000001


	//----- nvinfo : EIATTR_CBANK_PARAM_SIZE
	.align		4
.L_210:
        /*003c*/ 	.byte	0x03, 0x19
        /*003e*/ 	.short	0x0438


	//----- nvinfo : EIATTR_PARAM_CBANK
	.align		4
        /*0040*/ 	.byte	0x04, 0x0a
        /*0042*/ 	.short	(.L_212 - .L_211)
	.align		4
.L_211:
        /*0044*/ 	.word	index@(.nv.constant0._ZN7cutlass13device_kernelIN5flash19enable_sm80_to_sm89INS1_16FlashAttnFwdSm80INS1_25CollectiveMainloopFwdSm80ILi8ELi1ELb1EN4cute5tupleIJNS5_1CILi128EEENS7_ILi112EEES8_EEELi128ENS_6half_tEfNS_4arch4Sm80ELb1ELb0ELb1ELb1ELb1ELb0ELb1ELb1EEENS1_21CollectiveEpilogueFwdINS6_IJS8_S8_S9_EEENS6_IJNS7_ILi1EEESH_SH_EEESB_SD_Li256ELb1ELb1ELb1ELb0EEENS1_36VarlenDynamicPersistentTileSchedulerILi128ELi112ELi256ELi256ELb1ELb1ELb0ELb1ELb1ELb1EEEEEEEEEvNT_6ParamsE)
        /*0048*/ 	.short	0x0210
        /*004a*/ 	.short	0x0438


	//----- nvinfo : EIATTR_SW_WAR
	.align		4
.L_212:
        /*004c*/ 	.byte	0x04, 0x36
        /*004e*/ 	.short	(.L_214 - .L_213)
.L_213:
        /*0050*/ 	.word	0x00000008
.L_214:


//--------------------- .nv.info._ZN7cutlass13device_kernelIN5flash19enable_sm80_to_sm89INS1_16FlashAttnFwdSm80INS1_25CollectiveMainloopFwdSm80ILi8ELi1ELb1EN4cute5tupleIJNS5_1CILi128EEENS7_ILi112EEES8_EEELi128ENS_6half_tEfNS_4arch4Sm80ELb1ELb0ELb1ELb1ELb1ELb1ELb1ELb1EEENS1_21CollectiveEpilogueFwdINS6_IJS8_S8_S9_EEENS6_IJNS7_ILi1EEESH_SH_EEESB_SD_Li256ELb1ELb1ELb1ELb0EEENS1_36VarlenDynamicPersistentTileSchedulerILi128ELi112ELi256ELi256ELb1ELb1ELb0ELb1ELb1ELb1EEEEEEEEEvNT_6ParamsE --------------------------
	.section	.nv.info._ZN7cutlass13device_kernelIN5flash19enable_sm80_to_sm89INS1_16FlashAttnFwdSm80INS1_25CollectiveMainloopFwdSm80ILi8ELi1ELb1EN4cute5tupleIJNS5_1CILi128EEENS7_ILi112EEES8_EEELi128ENS_6half_tEfNS_4arch4Sm80ELb1ELb0ELb1ELb1ELb1ELb1ELb1ELb1EEENS1_21CollectiveEpilogueFwdINS6_IJS8_S8_S9_EEENS6_IJNS7_ILi1EEESH_SH_EEESB_SD_Li256ELb1ELb1ELb1ELb0EEENS1_36VarlenDynamicPersistentTileSchedulerILi128ELi112ELi256ELi256ELb1ELb1ELb0ELb1ELb1ELb1EEEEEEEEEvNT_6ParamsE,"",@"SHT_CUDA_INFO"
	.sectionflags	@""
	.align	4


	//----- nvinfo : EIATTR_CUDA_API_VERSION
	.align		4
        /*0000*/ 	.byte	0x04, 0x37
        /*0002*/ 	.short	(.L_216 - .L_215)
.L_215:
        /*0004*/ 	.word	0x00000082


	//----- nvinfo : EIATTR_KPARAM_INFO
	.align		4
.L_216:
        /*0008*/ 	.byte	0x04, 0x17
        /*000a*/ 	.short	(.L_218 - .L_217)
.L_217:
        /*000c*/ 	.word	0x00000000
        /*0010*/ 	.short	0x0000
        /*0012*/ 	.short	0x0000
        /*0014*/ 	.byte	0x00, 0xf0, 0xe1, 0x10


	//----- nvinfo : EIATTR_SPARSE_MMA_MASK
	.align		4
.L_218:
        /*0018*/ 	.byte	0x03, 0x50
        /*001a*/ 	.short	0x0000


	//----- nvinfo : EIATTR_MAXREG_COUNT
	.align		4
        /*001c*/ 	.byte	0x03, 0x1b
        /*001e*/ 	.short	0x00ff


	//----- nvinfo : EIATTR_MERCURY_ISA_VERSION
	.align		4
        /*0020*/ 	.byte	0x03, 0x5f
        /*0022*/ 	.short	0x0101


	//----- nvinfo : EIATTR_EXIT_INSTR_OFFSETS
	.align		4
        /*0024*/ 	.byte	0x04, 0x1c
        /*0026*/ 	.short	(.L_220 - .L_219)


	//   ....[0]....
.L_219:
        /*0028*/ 	.word	0x00000010


	//----- nvinfo : EIATTR_MAX_THREADS
	.align		4
.L_220:
        /*002c*/ 	.byte	0x04, 0x05
        /*002e*/ 	.short	(.L_222 - .L_221)
.L_221:
        /*0030*/ 	.word	0x00000100
        /*0034*/ 	.word	0x00000001
        /*0038*/ 	.word	0x00000001


	//----- nvinfo : EIATTR_CBANK_PARAM_SIZE
	.align		4
.L_222:
        /*003c*/ 	.byte	0x03, 0x19
        /*003e*/ 	.short	0x0438


	//----- nvinfo : EIATTR_PARAM_CBANK
	.align		4
        /*0040*/ 	.byte	0x04, 0x0a
        /*0042*/ 	.short	(.L_224 - .L_223)
	.align		4
.L_223:
        /*0044*/ 	.word	index@(.nv.constant0._ZN7cutlass13device_kernelIN5flash19enable_sm80_to_sm89INS1_16FlashAttnFwdSm80INS1_25CollectiveMainloopFwdSm80ILi8ELi1ELb1EN4cute5tupleIJNS5_1CILi128EEENS7_ILi112EEES8_EEELi128ENS_6half_tEfNS_4arch4Sm80ELb1ELb0ELb1ELb1ELb1ELb1ELb1ELb1EEENS1_21CollectiveEpilogueFwdINS6_IJS8_S8_S9_EEENS6_IJNS7_ILi1EEESH_SH_EEESB_SD_Li256ELb1ELb1ELb1ELb0EEENS1_36VarlenDynamicPersistentTileSchedulerILi128ELi112ELi256ELi256ELb1ELb1ELb0ELb1ELb1ELb1EEEEEEEEEvNT_6ParamsE)
        /*0048*/ 	.short	0x0210
        /*004a*/ 	.short	0x0438


	//----- nvinfo : EIATTR_SW_WAR
	.align		4
.L_224:
        /*004c*/ 	.byte	0x04, 0x36
        /*004e*/ 	.short	(.L_226 - .L_225)
.L_225:
        /*0050*/ 	.word	0x00000008
.L_226:


//--------------------- .nv.callgraph             --------------------------
	.section	.nv.callgraph,"",@"SHT_CUDA_CALLGRAPH"
	.align	4
	.sectionentsize	8
	.align		4
        /*0000*/ 	.word	0x00000000
	.align		4
        /*0004*/ 	.word	0xffffffff
	.align		4
        /*0008*/ 	.word	0x00000000
	.align		4
        /*000c*/ 	.word	0xfffffffe
	.align		4
        /*0010*/ 	.word	0x00000000
	.align		4
        /*0014*/ 	.word	0xfffffffd
	.align		4
        /*0018*/ 	.word	0x00000000
	.align		4
        /*001c*/ 	.word	0xfffffffc


//--------------------- .nv.constant4             --------------------------
	.section	.nv.constant4,"a",@progbits
	.align	8
	.align		8
.nv.constant4:
        /*0000*/ 	.dword	_ZN86_INTERNAL_d47a76b1_50_flash_fwd_hdim128_fp16_paged_split_softcap_sm80_cu_ceb34e2a_31744cuda3std3__45__cpo5beginE
	.align		8
        /*0008*/ 	.dword	_ZN86_INTERNAL_d47a76b1_50_flash_fwd_hdim128_fp16_paged_split_softcap_sm80_cu_ceb34e2a_31744cuda3std3__45__cpo3endE
	.align		8
        /*0010*/ 	.dword	_ZN86_INTERNAL_d47a76b1_50_flash_fwd_hdim128_fp16_paged_split_softcap_sm80_cu_ceb34e2a_31744cuda3std3__45__cpo6cbeginE
	.align		8
        /*0018*/ 	.dword	_ZN86_INTERNAL_d47a76b1_50_flash_fwd_hdim128_fp16_paged_split_softcap_sm80_cu_ceb34e2a_31744cuda3std3__45__cpo4cendE
	.align		8
        /*0020*/ 	.dword	_ZN86_INTERNAL_d47a76b1_50_flash_fwd_hdim128_fp16_paged_split_softcap_sm80_cu_ceb34e2a_31744cuda3std3__488_GLOBAL__N__d47a76b1_50_flash_fwd_hdim128_fp16_paged_split_softcap_sm80_cu_ceb34e2a_31746ignoreE
	.align		8
        /*0028*/ 	.dword	_ZN86_INTERNAL_d47a76b1_50_flash_fwd_hdim128_fp16_paged_split_softcap_sm80_cu_ceb34e2a_31744cuda3std3__419piecewise_constructE
	.align		8
        /*0030*/ 	.dword	_ZN86_INTERNAL_d47a76b1_50_flash_fwd_hdim128_fp16_paged_split_softcap_sm80_cu_ceb34e2a_31744cuda3std3__48in_placeE
	.align		8
        /*0038*/ 	.dword	_ZN86_INTERNAL_d47a76b1_50_flash_fwd_hdim128_fp16_paged_split_softcap_sm80_cu_ceb34e2a_31744cuda3std6ranges3__45__cpo4swapE
	.align		8
        /*0040*/ 	.dword	_ZN86_INTERNAL_d47a76b1_50_flash_fwd_hdim128_fp16_paged_split_softcap_sm80_cu_ceb34e2a_31744cuda3std6ranges3__45__cpo9iter_moveE
	.align		8
        /*0048*/ 	.dword	_ZN86_INTERNAL_d47a76b1_50_flash_fwd_hdim128_fp16_paged_split_softcap_sm80_cu_ceb34e2a_31744cute7productE
	.align		8
        /*0050*/ 	.dword	_ZN86_INTERNAL_d47a76b1_50_flash_fwd_hdim128_fp16_paged_split_softcap_sm80_cu_ceb34e2a_31744cute1_E


//--------------------- .text._ZN7cutlass13device_kernelIN5flash19enable_sm80_to_sm89INS1_16FlashAttnFwdSm80INS1_25CollectiveMainloopFwdSm80ILi8ELi1ELb1EN4cute5tupleIJNS5_1CILi128EEES8_S8_EEELi128ENS_6half_tEfNS_4arch4Sm80ELb0ELb0ELb1ELb0ELb1ELb0ELb1ELb1EEENS1_21CollectiveEpilogueFwdIS9_NS6_IJNS7_ILi1EEESF_SF_EEESA_SC_Li256ELb0ELb1ELb1ELb0EEENS1_19SingleTileSchedulerILb0ELb1ELb1ELi128EEEEEEEEEvNT_6ParamsE --------------------------
	.section	.text._ZN7cutlass13device_kernelIN5flash19enable_sm80_to_sm89INS1_16FlashAttnFwdSm80INS1_25CollectiveMainloopFwdSm80ILi8ELi1ELb1EN4cute5tupleIJNS5_1CILi128EEES8_S8_EEELi128ENS_6half_tEfNS_4arch4Sm80ELb0ELb0ELb1ELb0ELb1ELb0ELb1ELb1EEENS1_21CollectiveEpilogueFwdIS9_NS6_IJNS7_ILi1EEESF_SF_EEESA_SC_Li256ELb0ELb1ELb1ELb0EEENS1_19SingleTileSchedulerILb0ELb1ELb1ELi128EEEEEEEEEvNT_6ParamsE,"ax",@progbits
	.align	128
.text._ZN7cutlass13device_kernelIN5flash19enable_sm80_to_sm89INS1_16FlashAttnFwdSm80INS1_25CollectiveMainloopFwdSm80ILi8ELi1ELb1EN4cute5tupleIJNS5_1CILi128EEES8_S8_EEELi128ENS_6half_tEfNS_4arch4Sm80ELb0ELb0ELb1ELb0ELb1ELb0ELb1ELb1EEENS1_21CollectiveEpilogueFwdIS9_NS6_IJNS7_ILi1EEESF_SF_EEESA_SC_Li256ELb0ELb1ELb1ELb0EEENS1_19SingleTileSchedulerILb0ELb1ELb1ELi128EEEEEEEEEvNT_6ParamsE:
        .type           _ZN7cutlass13device_kernelIN5flash19enable_sm80_to_sm89INS1_16FlashAttnFwdSm80INS1_25CollectiveMainloopFwdSm80ILi8ELi1ELb1EN4cute5tupleIJNS5_1CILi128EEES8_S8_EEELi128ENS_6half_tEfNS_4arch4Sm80ELb0ELb0ELb1ELb0ELb1ELb0ELb1ELb1EEENS1_21CollectiveEpilogueFwdIS9_NS6_IJNS7_ILi1EEESF_SF_EEESA_SC_Li256ELb0ELb1ELb1ELb0EEENS1_19SingleTileSchedulerILb0ELb1ELb1ELi128EEEEEEEEEvNT_6ParamsE,@function
        .size           _ZN7cutlass13device_kernelIN5flash19enable_sm80_to_sm89INS1_16FlashAttnFwdSm80INS1_25CollectiveMainloopFwdSm80ILi8ELi1ELb1EN4cute5tupleIJNS5_1CILi128EEES8_S8_EEELi128ENS_6half_tEfNS_4arch4Sm80ELb0ELb0ELb1ELb0ELb1ELb0ELb1ELb1EEENS1_21CollectiveEpilogueFwdIS9_NS6_IJNS7_ILi1EEESF_SF_EEESA_SC_Li256ELb0ELb1ELb1ELb0EEENS1_19SingleTileSchedulerILb0ELb1ELb1ELi128EEEEEEEEEvNT_6ParamsE,(.L_x_12 - _ZN7cutlass13device_kernelIN5flash19enable_sm80_to_sm89INS1_16FlashAttnFwdSm80INS1_25CollectiveMainloopFwdSm80ILi8ELi1ELb1EN4cute5tupleIJNS5_1CILi128EEES8_S8_EEELi128ENS_6half_tEfNS_4arch4Sm80ELb0ELb0ELb1ELb0ELb1ELb0ELb1ELb1EEENS1_21CollectiveEpilogueFwdIS9_NS6_IJNS7_ILi1EEESF_SF_EEESA_SC_Li256ELb0ELb1ELb1ELb0EEENS1_19SingleTileSchedulerILb0ELb1ELb1ELi128EEEEEEEEEvNT_6ParamsE)
        .other          _ZN7cutlass13device_kernelIN5flash19enable_sm80_to_sm89INS1_16FlashAttnFwdSm80INS1_25CollectiveMainloopFwdSm80ILi8ELi1ELb1EN4cute5tupleIJNS5_1CILi128EEES8_S8_EEELi128ENS_6half_tEfNS_4arch4Sm80ELb0ELb0ELb1ELb0ELb1ELb0ELb1ELb1EEENS1_21CollectiveEpilogueFwdIS9_NS6_IJNS7_ILi1EEESF_SF_EEESA_SC_Li256ELb0ELb1ELb1ELb0EEENS1_19SingleTileSchedulerILb0ELb1ELb1ELi128EEEEEEEEEvNT_6ParamsE,@"STO_CUDA_ENTRY STV_DEFAULT"
_ZN7cutlass13device_kernelIN5flash19enable_sm80_to_sm89INS1_16FlashAttnFwdSm80INS1_25CollectiveMainloopFwdSm80ILi8ELi1ELb1EN4cute5tupleIJNS5_1CILi128EEES8_S8_EEELi128ENS_6half_tEfNS_4arch4Sm80ELb0ELb0ELb1ELb0ELb1ELb0ELb1ELb1EEENS1_21CollectiveEpilogueFwdIS9_NS6_IJNS7_ILi1EEESF_SF_EEESA_SC_Li256ELb0ELb1ELb1ELb0EEENS1_19SingleTileSchedulerILb0ELb1ELb1ELi128EEEEEEEEEvNT_6ParamsE:
[----:B------:R-:W-:Y:S01]  /*0000*/  LDC R1, c[0x0][0x28] ;  /* 0x00000a00ff017b82 */ /* 0x000fe20000000800 */
[----:B------:R-:W-:Y:S05]  /*0010*/  EXIT ;  /* 0x000000000000794d */ /* 0x000fea0003800000 */
.L_x_0:
[----:B------:R-:W-:-:S00]  /*0020*/  BRA `(.L_x_0) ;  /* 0xfffffffc00fc7947 */ /* 0x000fc0000383ffff */
[----:B------:R-:W-:-:S00]  /*0030*/  NOP ;  /* 0x0000000000007918 */ /* 0x000fc00000000000 */
        /* <DEDUP_REMOVED lines=12> */
.L_x_12:


//--------------------- .text._ZN7cutlass13device_kernelIN5flash19enable_sm80_to_sm89INS1_16FlashAttnFwdSm80INS1_25CollectiveMainloopFwdSm80ILi8ELi1ELb1EN4cute5tupleIJNS5_1CILi128EEENS7_ILi96EEES8_EEELi128ENS_6half_tEfNS_4arch4Sm80ELb0ELb1ELb1ELb0ELb1ELb0ELb1ELb1EEENS1_21CollectiveEpilogueFwdINS6_IJS8_S8_S9_EEENS6_IJNS7_ILi1EEESH_SH_EEESB_SD_Li256ELb0ELb1ELb1ELb0EEENS1_19SingleTileSchedulerILb0ELb1ELb1ELi128EEEEEEEEEvNT_6ParamsE --------------------------
	.section	.text._ZN7cutlass13device_kernelIN5flash19enable_sm80_to_sm89INS1_16FlashAttnFwdSm80INS1_25CollectiveMainloopFwdSm80ILi8ELi1ELb1EN4cute5tupleIJNS5_1CILi128EEENS7_ILi96EEES8_EEELi128ENS_6half_tEfNS_4arch4Sm80ELb0ELb1ELb1ELb0ELb1ELb0ELb1ELb1EEENS1_21CollectiveEpilogueFwdINS6_IJS8_S8_S9_EEENS6_IJNS7_ILi1EEESH_SH_EEESB_SD_Li256ELb0ELb1ELb1ELb0EEENS1_19SingleTileSchedulerILb0ELb1ELb1ELi128EEEEEEEEEvNT_6ParamsE,"ax",@progbits
	.align	128
.text._ZN7cutlass13device_kernelIN5flash19enable_sm80_to_sm89INS1_16FlashAttnFwdSm80INS1_25CollectiveMainloopFwdSm80ILi8ELi1ELb1EN4cute5tupleIJNS5_1CILi128EEENS7_ILi96EEES8_EEELi128ENS_6half_tEfNS_4arch4Sm80ELb0ELb1ELb1ELb0ELb1ELb0ELb1ELb1EEENS1_21CollectiveEpilogueFwdINS6_IJS8_S8_S9_EEENS6_IJNS7_ILi1EEESH_SH_EEESB_SD_Li256ELb0ELb1ELb1ELb0EEENS1_19SingleTileSchedulerILb0ELb1ELb1ELi128EEEEEEEEEvNT_6ParamsE:
        .type           _ZN7cutlass13device_kernelIN5flash19enable_sm80_to_sm89INS1_16FlashAttnFwdSm80INS1_25CollectiveMainloopFwdSm80ILi8ELi1ELb1EN4cute5tupleIJNS5_1CILi128EEENS7_ILi96EEES8_EEELi128ENS_6half_tEfNS_4arch4Sm80ELb0ELb1ELb1ELb0ELb1ELb0ELb1ELb1EEENS1_21CollectiveEpilogueFwdINS6_IJS8_S8_S9_EEENS6_IJNS7_ILi1EEESH_SH_EEESB_SD_Li256ELb0ELb1ELb1ELb0EEENS1_19SingleTileSchedulerILb0ELb1ELb1ELi128EEEEEEEEEvNT_6ParamsE,@function
        .size           _ZN7cutlass13device_kernelIN5flash19enable_sm80_to_sm89INS1_16FlashAttnFwdSm80INS1_25CollectiveMainloopFwdSm80ILi8ELi1ELb1EN4cute5tupleIJNS5_1CILi128EEENS7_ILi96EEES8_EEELi128ENS_6half_tEfNS_4arch4Sm80ELb0ELb1ELb1ELb0ELb1ELb0ELb1ELb1EEENS1_21CollectiveEpilogueFwdINS6_IJS8_S8_S9_EEENS6_IJNS7_ILi1EEESH_SH_EEESB_SD_Li256ELb0ELb1ELb1ELb0EEENS1_19SingleTileSchedulerILb0ELb1ELb1ELi128EEEEEEEEEvNT_6ParamsE,(.L_x_13 - _ZN7cutlass13device_kernelIN5flash19enable_sm80_to_sm89INS1_16FlashAttnFwdSm80INS1_25CollectiveMainloopFwdSm80ILi8ELi1ELb1EN4cute5tupleIJNS5_1CILi128EEENS7_ILi96EEES8_EEELi128ENS_6half_tEfNS_4arch4Sm80ELb0ELb1ELb1ELb0ELb1ELb0ELb1ELb1EEENS1_21CollectiveEpilogueFwdINS6_IJS8_S8_S9_EEENS6_IJNS7_ILi1EEESH_SH_EEESB_SD_Li256ELb0ELb1ELb1ELb0EEENS1_19SingleTileSchedulerILb0ELb1ELb1ELi128EEEEEEEEEvNT_6ParamsE)
        .other          _ZN7cutlass13device_kernelIN5flash19enable_sm80_to_sm89INS1_16FlashAttnFwdSm80INS1_25CollectiveMainloopFwdSm80ILi8ELi1ELb1EN4cute5tupleIJNS5_1CILi128EEENS7_ILi96EEES8_EEELi128ENS_6half_tEfNS_4arch4Sm80ELb0ELb1ELb1ELb0ELb1ELb0ELb1ELb1EEENS1_21CollectiveEpilogueFwdINS6_IJS8_S8_S9_EEENS6_IJNS7_ILi1EEESH_SH_EEESB_SD_Li256ELb0ELb1ELb1ELb0EEENS1_19SingleTileSchedulerILb0ELb1ELb1ELi128EEEEEEEEEvNT_6ParamsE,@"STO_CUDA_ENTRY STV_DEFAULT"
_ZN7cutlass13device_kernelIN5flash19enable_sm80_to_sm89INS1_16FlashAttnFwdSm80INS1_25CollectiveMainloopFwdSm80ILi8ELi1ELb1EN4cute5tupleIJNS5_1CILi128EEENS7_ILi96EEES8_EEELi128ENS_6half_tEfNS_4arch4Sm80ELb0ELb1ELb1ELb0ELb1ELb0ELb1ELb1EEENS1_21CollectiveEpilogueFwdINS6_IJS8_S8_S9_EEENS6_IJNS7_ILi1EEESH_SH_EEESB_SD_Li256ELb0ELb1ELb1ELb0EEENS1_19SingleTileSchedulerILb0ELb1ELb1ELi128EEEEEEEEEvNT_6ParamsE:
[----:B------:R-:W-:Y:S01]  /*0000*/  LDC R1, c[0x0][0x28] ;  /* 0x00000a00ff017b82 */ /* 0x000fe20000000800 */
[----:B------:R-:W-:Y:S05]  /*0010*/  EXIT ;  /* 0x000000000000794d */ /* 0x000fea0003800000 */
.L_x_1:
        /* <DEDUP_REMOVED lines=14> */
.L_x_13:


//--------------------- .text._ZN7cutlass13device_kernelIN5flash19enable_sm80_to_sm89INS1_16FlashAttnFwdSm80INS1_25CollectiveMainloopFwdSm80ILi8ELi1ELb1EN4cute5tupleIJNS5_1CILi128EEES8_S8_EEELi128ENS_6half_tEfNS_4arch4Sm80ELb1ELb0ELb1ELb0ELb1ELb0ELb1ELb1EEENS1_21CollectiveEpilogueFwdIS9_NS6_IJNS7_ILi1EEESF_SF_EEESA_SC_Li256ELb0ELb1ELb1ELb0EEENS1_30DynamicPersistentTileSchedulerILi256ELi256ELb1ELb1ELb0EEEEEEEEEvNT_6ParamsE --------------------------
	.section	.text._ZN7cutlass13device_kernelIN5flash19enable_sm80_to_sm89INS1_16FlashAttnFwdSm80INS1_25CollectiveMainloopFwdSm80ILi8ELi1ELb1EN4cute5tupleIJNS5_1CILi128EEES8_S8_EEELi128ENS_6half_tEfNS_4arch4Sm80ELb1ELb0ELb1ELb0ELb1ELb0ELb1ELb1EEENS1_21CollectiveEpilogueFwdIS9_NS6_IJNS7_ILi1EEESF_SF_EEESA_SC_Li256ELb0ELb1ELb1ELb0EEENS1_30DynamicPersistentTileSchedulerILi256ELi256ELb1ELb1ELb0EEEEEEEEEvNT_6ParamsE,"ax",@progbits
	.align	128
.text._ZN7cutlass13device_kernelIN5flash19enable_sm80_to_sm89INS1_16FlashAttnFwdSm80INS1_25CollectiveMainloopFwdSm80ILi8ELi1ELb1EN4cute5tupleIJNS5_1CILi128EEES8_S8_EEELi128ENS_6half_tEfNS_4arch4Sm80ELb1ELb0ELb1ELb0ELb1ELb0ELb1ELb1EEENS1_21CollectiveEpilogueFwdIS9_NS6_IJNS7_ILi1EEESF_SF_EEESA_SC_Li256ELb0ELb1ELb1ELb0EEENS1_30DynamicPersistentTileSchedulerILi256ELi256ELb1ELb1ELb0EEEEEEEEEvNT_6ParamsE:
        .type           _ZN7cutlass13device_kernelIN5flash19enable_sm80_to_sm89INS1_16FlashAttnFwdSm80INS1_25CollectiveMainloopFwdSm80ILi8ELi1ELb1EN4cute5tupleIJNS5_1CILi128EEES8_S8_EEELi128ENS_6half_tEfNS_4arch4Sm80ELb1ELb0ELb1ELb0ELb1ELb0ELb1ELb1EEENS1_21CollectiveEpilogueFwdIS9_NS6_IJNS7_ILi1EEESF_SF_EEESA_SC_Li256ELb0ELb1ELb1ELb0EEENS1_30DynamicPersistentTileSchedulerILi256ELi256ELb1ELb1ELb0EEEEEEEEEvNT_6ParamsE,@function
        .size           _ZN7cutlass13device_kernelIN5flash19enable_sm80_to_sm89INS1_16FlashAttnFwdSm80INS1_25CollectiveMainloopFwdSm80ILi8ELi1ELb1EN4cute5tupleIJNS5_1CILi128EEES8_S8_EEELi128ENS_6half_tEfNS_4arch4Sm80ELb1ELb0ELb1ELb0ELb1ELb0ELb1ELb1EEENS1_21CollectiveEpilogueFwdIS9_NS6_IJNS7_ILi1EEESF_SF_EEESA_SC_Li256ELb0ELb1ELb1ELb0EEENS1_30DynamicPersistentTileSchedulerILi256ELi256ELb1ELb1ELb0EEEEEEEEEvNT_6ParamsE,(.L_x_14 - _ZN7cutlass13device_kernelIN5flash19enable_sm80_to_sm89INS1_16FlashAttnFwdSm80INS1_25CollectiveMainloopFwdSm80ILi8ELi1ELb1EN4cute5tupleIJNS5_1CILi128EEES8_S8_EEELi128ENS_6half_tEfNS_4arch4Sm80ELb1ELb0ELb1ELb0ELb1ELb0ELb1ELb1EEENS1_21CollectiveEpilogueFwdIS9_NS6_IJNS7_ILi1EEESF_SF_EEESA_SC_Li256ELb0ELb1ELb1ELb0EEENS1_30DynamicPersistentTileSchedulerILi256ELi256ELb1ELb1ELb0EEEEEEEEEvNT_6ParamsE)
        .other          _ZN7cutlass13device_kernelIN5flash19enable_sm80_to_sm89INS1_16FlashAttnFwdSm80INS1_25CollectiveMainloopFwdSm80ILi8ELi1ELb1EN4cute5tupleIJNS5_1CILi128EEES8_S8_EEELi128ENS_6half_tEfNS_4arch4Sm80ELb1ELb0ELb1ELb0ELb1ELb0ELb1ELb1EEENS1_21CollectiveEpilogueFwdIS9_NS6_IJNS7_ILi1EEESF_SF_EEESA_SC_Li256ELb0ELb1ELb1ELb0EEENS1_30DynamicPersistentTileSchedulerILi256ELi256ELb1ELb1ELb0EEEEEEEEEvNT_6ParamsE,@"STO_CUDA_ENTRY STV_DEFAULT"
_ZN7cutlass13device_kernelIN5flash19enable_sm80_to_sm89INS1_16FlashAttnFwdSm80INS1_25CollectiveMainloopFwdSm80ILi8ELi1ELb1EN4cute5tupleIJNS5_1CILi128EEES8_S8_EEELi128ENS_6half_tEfNS_4arch4Sm80ELb1ELb0ELb1ELb0ELb1ELb0ELb1ELb1EEENS1_21CollectiveEpilogueFwdIS9_NS6_IJNS7_ILi1EEESF_SF_EEESA_SC_Li256ELb0ELb1ELb1ELb0EEENS1_30DynamicPersistentTileSchedulerILi256ELi256ELb1ELb1ELb0EEEEEEEEEvNT_6ParamsE:
[----:B------:R-:W-:Y:S01]  /*0000*/  LDC R1, c[0x0][0x28] ;  /* 0x00000a00ff017b82 */ /* 0x000fe20000000800 */
[----:B------:R-:W-:Y:S05]  /*0010*/  EXIT ;  /* 0x000000000000794d */ /* 0x000fea0003800000 */
.L_x_2:
        /* <DEDUP_REMOVED lines=14> */
.L_x_14:


//--------------------- .text._ZN7cutlass13device_kernelIN5flash19enable_sm80_to_sm89INS1_16FlashAttnFwdSm80INS1_25CollectiveMainloopFwdSm80ILi4ELi1ELb0EN4cute5tupleIJNS5_1CILi128EEENS7_ILi64EEES8_EEELi128ENS_6half_tEfNS_4arch4Sm80ELb0ELb0ELb1ELb0ELb1ELb0ELb1ELb1EEENS1_21CollectiveEpilogueFwdINS6_IJS8_S8_S9_EEENS6_IJNS7_ILi1EEESH_SH_EEESB_SD_Li128ELb0ELb1ELb1ELb0EEENS1_19SingleTileSchedulerILb0ELb1ELb1ELi128EEEEEEEEEvNT_6ParamsE --------------------------
	.section	.text._ZN7cutlass13device_kernelIN5flash19enable_sm80_to_sm89INS1_16FlashAttnFwdSm80INS1_25CollectiveMainloopFwdSm80ILi4ELi1ELb0EN4cute5tupleIJNS5_1CILi128EEENS7_ILi64EEES8_EEELi128ENS_6half_tEfNS_4arch4Sm80ELb0ELb0ELb1ELb0ELb1ELb0ELb1ELb1EEENS1_21CollectiveEpilogueFwdINS6_IJS8_S8_S9_EEENS6_IJNS7_ILi1EEESH_SH_EEESB_SD_Li128ELb0ELb1ELb1ELb0EEENS1_19SingleTileSchedulerILb0ELb1ELb1ELi128EEEEEEEEEvNT_6ParamsE,"ax",@progbits
	.align	128
.text._ZN7cutlass13device_kernelIN5flash19enable_sm80_to_sm89INS1_16FlashAttnFwdSm80INS1_25CollectiveMainloopFwdSm80ILi4ELi1ELb0EN4cute5tupleIJNS5_1CILi128EEENS7_ILi64EEES8_EEELi128ENS_6half_tEfNS_4arch4Sm80ELb0ELb0ELb1ELb0ELb1ELb0ELb1ELb1EEENS1_21CollectiveEpilogueFwdINS6_IJS8_S8_S9_EEENS6_IJNS7_ILi1EEESH_SH_EEESB_SD_Li128ELb0ELb1ELb1ELb0EEENS1_19SingleTileSchedulerILb0ELb1ELb1ELi128EEEEEEEEEvNT_6ParamsE:
        .type           _ZN7cutlass13device_kernelIN5flash19enable_sm80_to_sm89INS1_16FlashAttnFwdSm80INS1_25CollectiveMainloopFwdSm80ILi4ELi1ELb0EN4cute5tupleIJNS5_1CILi128EEENS7_ILi64EEES8_EEELi128ENS_6half_tEfNS_4arch4Sm80ELb0ELb0ELb1ELb0ELb1ELb0ELb1ELb1EEENS1_21CollectiveEpilogueFwdINS6_IJS8_S8_S9_EEENS6_IJNS7_ILi1EEESH_SH_EEESB_SD_Li128ELb0ELb1ELb1ELb0EEENS1_19SingleTileSchedulerILb0ELb1ELb1ELi128EEEEEEEEEvNT_6ParamsE,@function
        .size           _ZN7cutlass13device_kernelIN5flash19enable_sm80_to_sm89INS1_16FlashAttnFwdSm80INS1_25CollectiveMainloopFwdSm80ILi4ELi1ELb0EN4cute5tupleIJNS5_1CILi128EEENS7_ILi64EEES8_EEELi128ENS_6half_tEfNS_4arch4Sm80ELb0ELb0ELb1ELb0ELb1ELb0ELb1ELb1EEENS1_21CollectiveEpilogueFwdINS6_IJS8_S8_S9_EEENS6_IJNS7_ILi1EEESH_SH_EEESB_SD_Li128ELb0ELb1ELb1ELb0EEENS1_19SingleTileSchedulerILb0ELb1ELb1ELi128EEEEEEEEEvNT_6ParamsE,(.L_x_15 - _ZN7cutlass13device_kernelIN5flash19enable_sm80_to_sm89INS1_16FlashAttnFwdSm80INS1_25CollectiveMainloopFwdSm80ILi4ELi1ELb0EN4cute5tupleIJNS5_1CILi128EEENS7_ILi64EEES8_EEELi128ENS_6half_tEfNS_4arch4Sm80ELb0ELb0ELb1ELb0ELb1ELb0ELb1ELb1EEENS1_21CollectiveEpilogueFwdINS6_IJS8_S8_S9_EEENS6_IJNS7_ILi1EEESH_SH_EEESB_SD_Li128ELb0ELb1ELb1ELb0EEENS1_19SingleTileSchedulerILb0ELb1ELb1ELi128EEEEEEEEEvNT_6ParamsE)
        .other          _ZN7cutlass13device_kernelIN5flash19enable_sm80_to_sm89INS1_16FlashAttnFwdSm80INS1_25CollectiveMainloopFwdSm80ILi4ELi1ELb0EN4cute5tupleIJNS5_1CILi128EEENS7_ILi64EEES8_EEELi128ENS_6half_tEfNS_4arch4Sm80ELb0ELb0ELb1ELb0ELb1ELb0ELb1ELb1EEENS1_21CollectiveEpilogueFwdINS6_IJS8_S8_S9_EEENS6_IJNS7_ILi1EEESH_SH_EEESB_SD_Li128ELb0ELb1ELb1ELb0EEENS1_19SingleTileSchedulerILb0ELb1ELb1ELi128EEEEEEEEEvNT_6ParamsE,@"STO_CUDA_ENTRY STV_DEFAULT"
_ZN7cutlass13device_kernelIN5flash19enable_sm80_to_sm89INS1_16FlashAttnFwdSm80INS1_25CollectiveMainloopFwdSm80ILi4ELi1ELb0EN4cute5tupleIJNS5_1CILi128EEENS7_ILi64EEES8_EEELi128ENS_6half_tEfNS_4arch4Sm80ELb0ELb0ELb1ELb0ELb1ELb0ELb1ELb1EEENS1_21CollectiveEpilogueFwdINS6_IJS8_S8_S9_EEENS6_IJNS7_ILi1EEESH_SH_EEESB_SD_Li128ELb0ELb1ELb1ELb0EEENS1_19SingleTileSchedulerILb0ELb1ELb1ELi128EEEEEEEEEvNT_6ParamsE:
[----:B------:R-:W-:Y:S01]  /*0000*/  LDC R1, c[0x0][0x28] ;  /* 0x00000a00ff017b82 */ /* 0x000fe20000000800 */
[----:B------:R-:W-:Y:S05]  /*0010*/  EXIT ;  /* 0x000000000000794d */ /* 0x000fea0003800000 */
.L_x_3:
        /* <DEDUP_REMOVED lines=14> */
.L_x_15:


//--------------------- .text._ZN7cutlass13device_kernelIN5flash19enable_sm80_to_sm89INS1_16FlashAttnFwdSm80INS1_25CollectiveMainloopFwdSm80ILi8ELi1ELb1EN4cute5tupleIJNS5_1CILi128EEENS7_ILi112EEES8_EEELi128ENS_6half_tEfNS_4arch4Sm80ELb0ELb0ELb1ELb1ELb1ELb0ELb1ELb1EEENS1_21CollectiveEpilogueFwdINS6_IJS8_S8_S9_EEENS6_IJNS7_ILi1EEESH_SH_EEESB_SD_Li256ELb1ELb1ELb1ELb0EEENS1_36VarlenDynamicPersistentTileSchedulerILi128ELi112ELi256ELi256ELb1ELb1ELb0ELb0ELb1ELb1EEEEEEEEEvNT_6ParamsE --------------------------
	.section	.text._ZN7cutlass13device_kernelIN5flash19enable_sm80_to_sm89INS1_16FlashAttnFwdSm80INS1_25CollectiveMainloopFwdSm80ILi8ELi1ELb1EN4cute5tupleIJNS5_1CILi128EEENS7_ILi112EEES8_EEELi128ENS_6half_tEfNS_4arch4Sm80ELb0ELb0ELb1ELb1ELb1ELb0ELb1ELb1EEENS1_21CollectiveEpilogueFwdINS6_IJS8_S8_S9_EEENS6_IJNS7_ILi1EEESH_SH_EEESB_SD_Li256ELb1ELb1ELb1ELb0EEENS1_36VarlenDynamicPersistentTileSchedulerILi128ELi112ELi256ELi256ELb1ELb1ELb0ELb0ELb1ELb1EEEEEEEEEvNT_6ParamsE,"ax",@progbits
	.align	128
.text._ZN7cutlass13device_kernelIN5flash19enable_sm80_to_sm89INS1_16FlashAttnFwdSm80INS1_25CollectiveMainloopFwdSm80ILi8ELi1ELb1EN4cute5tupleIJNS5_1CILi128EEENS7_ILi112EEES8_EEELi128ENS_6half_tEfNS_4arch4Sm80ELb0ELb0ELb1ELb1ELb1ELb0ELb1ELb1EEENS1_21CollectiveEpilogueFwdINS6_IJS8_S8_S9_EEENS6_IJNS7_ILi1EEESH_SH_EEESB_SD_Li256ELb1ELb1ELb1ELb0EEENS1_36VarlenDynamicPersistentTileSchedulerILi128ELi112ELi256ELi256ELb1ELb1ELb0ELb0ELb1ELb1EEEEEEEEEvNT_6ParamsE:
        .type           _ZN7cutlass13device_kernelIN5flash19enable_sm80_to_sm89INS1_16FlashAttnFwdSm80INS1_25CollectiveMainloopFwdSm80ILi8ELi1ELb1EN4cute5tupleIJNS5_1CILi128EEENS7_ILi112EEES8_EEELi128ENS_6half_tEfNS_4arch4Sm80ELb0ELb0ELb1ELb1ELb1ELb0ELb1ELb1EEENS1_21CollectiveEpilogueFwdINS6_IJS8_S8_S9_EEENS6_IJNS7_ILi1EEESH_SH_EEESB_SD_Li256ELb1ELb1ELb1ELb0EEENS1_36VarlenDynamicPersistentTileSchedulerILi128ELi112ELi256ELi256ELb1ELb1ELb0ELb0ELb1ELb1EEEEEEEEEvNT_6ParamsE,@function
        .size           _ZN7cutlass13device_kernelIN5flash19enable_sm80_to_sm89INS1_16FlashAttnFwdSm80INS1_25CollectiveMainloopFwdSm80ILi8ELi1ELb1EN4cute5tupleIJNS5_1CILi128EEENS7_ILi112EEES8_EEELi128ENS_6half_tEfNS_4arch4Sm80ELb0ELb0ELb1ELb1ELb1ELb0ELb1ELb1EEENS1_21CollectiveEpilogueFwdINS6_IJS8_S8_S9_EEENS6_IJNS7_ILi1EEESH_SH_EEESB_SD_Li256ELb1ELb1ELb1ELb0EEENS1_36VarlenDynamicPersistentTileSchedulerILi128ELi112ELi256ELi256ELb1ELb1ELb0ELb0ELb1ELb1EEEEEEEEEvNT_6ParamsE,(.L_x_16 - _ZN7cutlass13device_kernelIN5flash19enable_sm80_to_sm89INS1_16FlashAttnFwdSm80INS1_25CollectiveMainloopFwdSm80ILi8ELi1ELb1EN4cute5tupleIJNS5_1CILi128EEENS7_ILi112EEES8_EEELi128ENS_6half_tEfNS_4arch4Sm80ELb0ELb0ELb1ELb1ELb1ELb0ELb1ELb1EEENS1_21CollectiveEpilogueFwdINS6_IJS8_S8_S9_EEENS6_IJNS7_ILi1EEESH_SH_EEESB_SD_Li256ELb1ELb1ELb1ELb0EEENS1_36VarlenDynamicPersistentTileSchedulerILi128ELi112ELi256ELi256ELb1ELb1ELb0ELb0ELb1ELb1EEEEEEEEEvNT_6ParamsE)
        .other          _ZN7cutlass13device_kernelIN5flash19enable_sm80_to_sm89INS1_16FlashAttnFwdSm80INS1_25CollectiveMainloopFwdSm80ILi8ELi1ELb1EN4cute5tupleIJNS5_1CILi128EEENS7_ILi112EEES8_EEELi128ENS_6half_tEfNS_4arch4Sm80ELb0ELb0ELb1ELb1ELb1ELb0ELb1ELb1EEENS1_21CollectiveEpilogueFwdINS6_IJS8_S8_S9_EEENS6_IJNS7_ILi1EEESH_SH_EEESB_SD_Li256ELb1ELb1ELb1ELb0EEENS1_36VarlenDynamicPersistentTileSchedulerILi128ELi112ELi256ELi256ELb1ELb1ELb0ELb0ELb1ELb1EEEEEEEEEvNT_6ParamsE,@"STO_CUDA_ENTRY STV_DEFAULT"
_ZN7cutlass13device_kernelIN5flash19enable_sm80_to_sm89INS1_16FlashAttnFwdSm80INS1_25CollectiveMainloopFwdSm80ILi8ELi1ELb1EN4cute5tupleIJNS5_1CILi128EEENS7_ILi112EEES8_EEELi128ENS_6half_tEfNS_4arch4Sm80ELb0ELb0ELb1ELb1ELb1ELb0ELb1ELb1EEENS1_21CollectiveEpilogueFwdINS6_IJS8_S8_S9_EEENS6_IJNS7_ILi1EEESH_SH_EEESB_SD_Li256ELb1ELb1ELb1ELb0EEENS1_36VarlenDynamicPersistentTileSchedulerILi128ELi112ELi256ELi256ELb1ELb1ELb0ELb0ELb1ELb1EEEEEEEEEvNT_6ParamsE:
[----:B------:R-:W-:Y:S01]  /*0000*/  LDC R1, c[0x0][0x28] ;  /* 0x00000a00ff017b82 */ /* 0x000fe20000000800 */
[----:B------:R-:W-:Y:S05]  /*0010*/  EXIT ;  /* 0x000000000000794d */ /* 0x000fea0003800000 */
.L_x_4:
        /* <DEDUP_REMOVED lines=14> */
.L_x_16:


//--------------------- .text._ZN7cutlass13device_kernelIN5flash19enable_sm80_to_sm89INS1_16FlashAttnFwdSm80INS1_25CollectiveMainloopFwdSm80ILi8ELi1ELb1EN4cute5tupleIJNS5_1CILi128EEENS7_ILi112EEES8_EEELi128ENS_6half_tEfNS_4arch4Sm80ELb0ELb0ELb1ELb1ELb1ELb1ELb1ELb1EEENS1_21CollectiveEpilogueFwdINS6_IJS8_S8_S9_EEENS6_IJNS7_ILi1EEESH_SH_EEESB_SD_Li256ELb1ELb1ELb1ELb0EEENS1_36VarlenDynamicPersistentTileSchedulerILi128ELi112ELi256ELi256ELb1ELb1ELb0ELb0ELb1ELb1EEEEEEEEEvNT_6ParamsE --------------------------
	.section	.text._ZN7cutlass13device_kernelIN5flash19enable_sm80_to_sm89INS1_16FlashAttnFwdSm80INS1_25CollectiveMainloopFwdSm80ILi8ELi1ELb1EN4cute5tupleIJNS5_1CILi128EEENS7_ILi112EEES8_EEELi128ENS_6half_tEfNS_4arch4Sm80ELb0ELb0ELb1ELb1ELb1ELb1ELb1ELb1EEENS1_21CollectiveEpilogueFwdINS6_IJS8_S8_S9_EEENS6_IJNS7_ILi1EEESH_SH_EEESB_SD_Li256ELb1ELb1ELb1ELb0EEENS1_36VarlenDynamicPersistentTileSchedulerILi128ELi112ELi256ELi256ELb1ELb1ELb0ELb0ELb1ELb1EEEEEEEEEvNT_6ParamsE,"ax",@progbits
	.align	128
.text._ZN7cutlass13device_kernelIN5flash19enable_sm80_to_sm89INS1_16FlashAttnFwdSm80INS1_25CollectiveMainloopFwdSm80ILi8ELi1ELb1EN4cute5tupleIJNS5_1CILi128EEENS7_ILi112EEES8_EEELi128ENS_6half_tEfNS_4arch4Sm80ELb0ELb0ELb1ELb1ELb1ELb1ELb1ELb1EEENS1_21CollectiveEpilogueFwdINS6_IJS8_S8_S9_EEENS6_IJNS7_ILi1EEESH_SH_EEESB_SD_Li256ELb1ELb1ELb1ELb0EEENS1_36VarlenDynamicPersistentTileSchedulerILi128ELi112ELi256ELi256ELb1ELb1ELb0ELb0ELb1ELb1EEEEEEEEEvNT_6ParamsE:
        .type           _ZN7cutlass13device_kernelIN5flash19enable_sm80_to_sm89INS1_16FlashAttnFwdSm80INS1_25CollectiveMainloopFwdSm80ILi8ELi1ELb1EN4cute5tupleIJNS5_1CILi128EEENS7_ILi112EEES8_EEELi128ENS_6half_tEfNS_4arch4Sm80ELb0ELb0ELb1ELb1ELb1ELb1ELb1ELb1EEENS1_21CollectiveEpilogueFwdINS6_IJS8_S8_S9_EEENS6_IJNS7_ILi1EEESH_SH_EEESB_SD_Li256ELb1ELb1ELb1ELb0EEENS1_36VarlenDynamicPersistentTileSchedulerILi128ELi112ELi256ELi256ELb1ELb1ELb0ELb0ELb1ELb1EEEEEEEEEvNT_6ParamsE,@function
        .size           _ZN7cutlass13device_kernelIN5flash19enable_sm80_to_sm89INS1_16FlashAttnFwdSm80INS1_25CollectiveMainloopFwdSm80ILi8ELi1ELb1EN4cute5tupleIJNS5_1CILi128EEENS7_ILi112EEES8_EEELi128ENS_6half_tEfNS_4arch4Sm80ELb0ELb0ELb1ELb1ELb1ELb1ELb1ELb1EEENS1_21CollectiveEpilogueFwdINS6_IJS8_S8_S9_EEENS6_IJNS7_ILi1EEESH_SH_EEESB_SD_Li256ELb1ELb1ELb1ELb0EEENS1_36VarlenDynamicPersistentTileSchedulerILi128ELi112ELi256ELi256ELb1ELb1ELb0ELb0ELb1ELb1EEEEEEEEEvNT_6ParamsE,(.L_x_17 - _ZN7cutlass13device_kernelIN5flash19enable_sm80_to_sm89INS1_16FlashAttnFwdSm80INS1_25CollectiveMainloopFwdSm80ILi8ELi1ELb1EN4cute5tupleIJNS5_1CILi128EEENS7_ILi112EEES8_EEELi128ENS_6half_tEfNS_4arch4Sm80ELb0ELb0ELb1ELb1ELb1ELb1ELb1ELb1EEENS1_21CollectiveEpilogueFwdINS6_IJS8_S8_S9_EEENS6_IJNS7_ILi1EEESH_SH_EEESB_SD_Li256ELb1ELb1ELb1ELb0EEENS1_36VarlenDynamicPersistentTileSchedulerILi128ELi112ELi256ELi256ELb1ELb1ELb0ELb0ELb1ELb1EEEEEEEEEvNT_6ParamsE)
        .other          _ZN7cutlass13device_kernelIN5flash19enable_sm80_to_sm89INS1_16FlashAttnFwdSm80INS1_25CollectiveMainloopFwdSm80ILi8ELi1ELb1EN4cute5tupleIJNS5_1CILi128EEENS7_ILi112EEES8_EEELi128ENS_6half_tEfNS_4arch4Sm80ELb0ELb0ELb1ELb1ELb1ELb1ELb1ELb1EEENS1_21CollectiveEpilogueFwdINS6_IJS8_S8_S9_EEENS6_IJNS7_ILi1EEESH_SH_EEESB_SD_Li256ELb1ELb1ELb1ELb0EEENS1_36VarlenDynamicPersistentTileSchedulerILi128ELi112ELi256ELi256ELb1ELb1ELb0ELb0ELb1ELb1EEEEEEEEEvNT_6ParamsE,@"STO_CUDA_ENTRY STV_DEFAULT"
_ZN7cutlass13device_kernelIN5flash19enable_sm80_to_sm89INS1_16FlashAttnFwdSm80INS1_25CollectiveMainloopFwdSm80ILi8ELi1ELb1EN4cute5tupleIJNS5_1CILi128EEENS7_ILi112EEES8_EEELi128ENS_6half_tEfNS_4arch4Sm80ELb0ELb0ELb1ELb1ELb1ELb1ELb1ELb1EEENS1_21CollectiveEpilogueFwdINS6_IJS8_S8_S9_EEENS6_IJNS7_ILi1EEESH_SH_EEESB_SD_Li256ELb1ELb1ELb1ELb0EEENS1_36VarlenDynamicPersistentTileSchedulerILi128ELi112ELi256ELi256ELb1ELb1ELb0ELb0ELb1ELb1EEEEEEEEEvNT_6ParamsE:
[----:B------:R-:W-:Y:S01]  /*0000*/  LDC R1, c[0x0][0x28] ;  /* 0x00000a00ff017b82 */ /* 0x000fe20000000800 */
[----:B------:R-:W-:Y:S05]  /*0010*/  EXIT ;  /* 0x000000000000794d */ /* 0x000fea0003800000 */
.L_x_5:
        /* <DEDUP_REMOVED lines=14> */
.L_x_17:


//--------------------- .text._ZN7cutlass13device_kernelIN5flash19enable_sm80_to_sm89INS1_16FlashAttnFwdSm80INS1_25CollectiveMainloopFwdSm80ILi4ELi1ELb0EN4cute5tupleIJNS5_1CILi128EEENS7_ILi48EEES8_EEELi128ENS_6half_tEfNS_4arch4Sm80ELb0ELb1ELb1ELb0ELb1ELb0ELb1ELb1EEENS1_21CollectiveEpilogueFwdINS6_IJS8_S8_S9_EEENS6_IJNS7_ILi1EEESH_SH_EEESB_SD_Li128ELb0ELb1ELb1ELb0EEENS1_19SingleTileSchedulerILb0ELb1ELb1ELi128EEEEEEEEEvNT_6ParamsE --------------------------
	.section	.text._ZN7cutlass13device_kernelIN5flash19enable_sm80_to_sm89INS1_16FlashAttnFwdSm80INS1_25CollectiveMainloopFwdSm80ILi4ELi1ELb0EN4cute5tupleIJNS5_1CILi128EEENS7_ILi48EEES8_EEELi128ENS_6half_tEfNS_4arch4Sm80ELb0ELb1ELb1ELb0ELb1ELb0ELb1ELb1EEENS1_21CollectiveEpilogueFwdINS6_IJS8_S8_S9_EEENS6_IJNS7_ILi1EEESH_SH_EEESB_SD_Li128ELb0ELb1ELb1ELb0EEENS1_19SingleTileSchedulerILb0ELb1ELb1ELi128EEEEEEEEEvNT_6ParamsE,"ax",@progbits
	.align	128
.text._ZN7cutlass13device_kernelIN5flash19enable_sm80_to_sm89INS1_16FlashAttnFwdSm80INS1_25CollectiveMainloopFwdSm80ILi4ELi1ELb0EN4cute5tupleIJNS5_1CILi128EEENS7_ILi48EEES8_EEELi128ENS_6half_tEfNS_4arch4Sm80ELb0ELb1ELb1ELb0ELb1ELb0ELb1ELb1EEENS1_21CollectiveEpilogueFwdINS6_IJS8_S8_S9_EEENS6_IJNS7_ILi1EEESH_SH_EEESB_SD_Li128ELb0ELb1ELb1ELb0EEENS1_19SingleTileSchedulerILb0ELb1ELb1ELi128EEEEEEEEEvNT_6ParamsE:
        .type           _ZN7cutlass13device_kernelIN5flash19enable_sm80_to_sm89INS1_16FlashAttnFwdSm80INS1_25CollectiveMainloopFwdSm80ILi4ELi1ELb0EN4cute5tupleIJNS5_1CILi128EEENS7_ILi48EEES8_EEELi128ENS_6half_tEfNS_4arch4Sm80ELb0ELb1ELb1ELb0ELb1ELb0ELb1ELb1EEENS1_21CollectiveEpilogueFwdINS6_IJS8_S8_S9_EEENS6_IJNS7_ILi1EEESH_SH_EEESB_SD_Li128ELb0ELb1ELb1ELb0EEENS1_19SingleTileSchedulerILb0ELb1ELb1ELi128EEEEEEEEEvNT_6ParamsE,@function
        .size           _ZN7cutlass13device_kernelIN5flash19enable_sm80_to_sm89INS1_16FlashAttnFwdSm80INS1_25CollectiveMainloopFwdSm80ILi4ELi1ELb0EN4cute5tupleIJNS5_1CILi128EEENS7_ILi48EEES8_EEELi128ENS_6half_tEfNS_4arch4Sm80ELb0ELb1ELb1ELb0ELb1ELb0ELb1ELb1EEENS1_21CollectiveEpilogueFwdINS6_IJS8_S8_S9_EEENS6_IJNS7_ILi1EEESH_SH_EEESB_SD_Li128ELb0ELb1ELb1ELb0EEENS1_19SingleTileSchedulerILb0ELb1ELb1ELi128EEEEEEEEEvNT_6ParamsE,(.L_x_18 - _ZN7cutlass13device_kernelIN5flash19enable_sm80_to_sm89INS1_16FlashAttnFwdSm80INS1_25CollectiveMainloopFwdSm80ILi4ELi1ELb0EN4cute5tupleIJNS5_1CILi128EEENS7_ILi48EEES8_EEELi128ENS_6half_tEfNS_4arch4Sm80ELb0ELb1ELb1ELb0ELb1ELb0ELb1ELb1EEENS1_21CollectiveEpilogueFwdINS6_IJS8_S8_S9_EEENS6_IJNS7_ILi1EEESH_SH_EEESB_SD_Li128ELb0ELb1ELb1ELb0EEENS1_19SingleTileSchedulerILb0ELb1ELb1ELi128EEEEEEEEEvNT_6ParamsE)
        .other          _ZN7cutlass13device_kernelIN5flash19enable_sm80_to_sm89INS1_16FlashAttnFwdSm80INS1_25CollectiveMainloopFwdSm80ILi4ELi1ELb0EN4cute5tupleIJNS5_1CILi128EEENS7_ILi48EEES8_EEELi128ENS_6half_tEfNS_4arch4Sm80ELb0ELb1ELb1ELb0ELb1ELb0ELb1ELb1EEENS1_21CollectiveEpilogueFwdINS6_IJS8_S8_S9_EEENS6_IJNS7_ILi1EEESH_SH_EEESB_SD_Li128ELb0ELb1ELb1ELb0EEENS1_19SingleTileSchedulerILb0ELb1ELb1ELi128EEEEEEEEEvNT_6ParamsE,@"STO_CUDA_ENTRY STV_DEFAULT"
_ZN7cutlass13device_kernelIN5flash19enable_sm80_to_sm89INS1_16FlashAttnFwdSm80INS1_25CollectiveMainloopFwdSm80ILi4ELi1ELb0EN4cute5tupleIJNS5_1CILi128EEENS7_ILi48EEES8_EEELi128ENS_6half_tEfNS_4arch4Sm80ELb0ELb1ELb1ELb0ELb1ELb0ELb1ELb1EEENS1_21CollectiveEpilogueFwdINS6_IJS8_S8_S9_EEENS6_IJNS7_ILi1EEESH_SH_EEESB_SD_Li128ELb0ELb1ELb1ELb0EEENS1_19SingleTileSchedulerILb0ELb1ELb1ELi128EEEEEEEEEvNT_6ParamsE:
[----:B------:R-:W-:Y:S01]  /*0000*/  LDC R1, c[0x0][0x28] ;  /* 0x00000a00ff017b82 */ /* 0x000fe20000000800 */
[----:B------:R-:W-:Y:S05]  /*0010*/  EXIT ;  /* 0x000000000000794d */ /* 0x000fea0003800000 */
.L_x_6:
        /* <DEDUP_REMOVED lines=14> */
.L_x_18:


//--------------------- .text._ZN7cutlass13device_kernelIN5flash19enable_sm80_to_sm89INS1_16FlashAttnFwdSm80INS1_25CollectiveMainloopFwdSm80ILi8ELi1ELb1EN4cute5tupleIJNS5_1CILi128EEENS7_ILi96EEES8_EEELi128ENS_6half_tEfNS_4arch4Sm80ELb0ELb1ELb1ELb1ELb1ELb0ELb1ELb1EEENS1_21CollectiveEpilogueFwdINS6_IJS8_S8_S9_EEENS6_IJNS7_ILi1EEESH_SH_EEESB_SD_Li256ELb1ELb1ELb1ELb0EEENS1_36VarlenDynamicPersistentTileSchedulerILi128ELi96ELi256ELi256ELb1ELb1ELb0ELb1ELb0ELb1EEEEEEEEEvNT_6ParamsE --------------------------
	.section	.text._ZN7cutlass13device_kernelIN5flash19enable_sm80_to_sm89INS1_16FlashAttnFwdSm80INS1_25CollectiveMainloopFwdSm80ILi8ELi1ELb1EN4cute5tupleIJNS5_1CILi128EEENS7_ILi96EEES8_EEELi128ENS_6half_tEfNS_4arch4Sm80ELb0ELb1ELb1ELb1ELb1ELb0ELb1ELb1EEENS1_21CollectiveEpilogueFwdINS6_IJS8_S8_S9_EEENS6_IJNS7_ILi1EEESH_SH_EEESB_SD_Li256ELb1ELb1ELb1ELb0EEENS1_36VarlenDynamicPersistentTileSchedulerILi128ELi96ELi256ELi256ELb1ELb1ELb0ELb1ELb0ELb1EEEEEEEEEvNT_6ParamsE,"ax",@progbits
	.align	128
.text._ZN7cutlass13device_kernelIN5flash19enable_sm80_to_sm89INS1_16FlashAttnFwdSm80INS1_25CollectiveMainloopFwdSm80ILi8ELi1ELb1EN4cute5tupleIJNS5_1CILi128EEENS7_ILi96EEES8_EEELi128ENS_6half_tEfNS_4arch4Sm80ELb0ELb1ELb1ELb1ELb1ELb0ELb1ELb1EEENS1_21CollectiveEpilogueFwdINS6_IJS8_S8_S9_EEENS6_IJNS7_ILi1EEESH_SH_EEESB_SD_Li256ELb1ELb1ELb1ELb0EEENS1_36VarlenDynamicPersistentTileSchedulerILi128ELi96ELi256ELi256ELb1ELb1ELb0ELb1ELb0ELb1EEEEEEEEEvNT_6ParamsE:
        .type           _ZN7cutlass13device_kernelIN5flash19enable_sm80_to_sm89INS1_16FlashAttnFwdSm80INS1_25CollectiveMainloopFwdSm80ILi8ELi1ELb1EN4cute5tupleIJNS5_1CILi128EEENS7_ILi96EEES8_EEELi128ENS_6half_tEfNS_4arch4Sm80ELb0ELb1ELb1ELb1ELb1ELb0ELb1ELb1EEENS1_21CollectiveEpilogueFwdINS6_IJS8_S8_S9_EEENS6_IJNS7_ILi1EEESH_SH_EEESB_SD_Li256ELb1ELb1ELb1ELb0EEENS1_36VarlenDynamicPersistentTileSchedulerILi128ELi96ELi256ELi256ELb1ELb1ELb0ELb1ELb0ELb1EEEEEEEEEvNT_6ParamsE,@function
        .size           _ZN7cutlass13device_kernelIN5flash19enable_sm80_to_sm89INS1_16FlashAttnFwdSm80INS1_25CollectiveMainloopFwdSm80ILi8ELi1ELb1EN4cute5tupleIJNS5_1CILi128EEENS7_ILi96EEES8_EEELi128ENS_6half_tEfNS_4arch4Sm80ELb0ELb1ELb1ELb1ELb1ELb0ELb1ELb1EEENS1_21CollectiveEpilogueFwdINS6_IJS8_S8_S9_EEENS6_IJNS7_ILi1EEESH_SH_EEESB_SD_Li256ELb1ELb1ELb1ELb0EEENS1_36VarlenDynamicPersistentTileSchedulerILi128ELi96ELi256ELi256ELb1ELb1ELb0ELb1ELb0ELb1EEEEEEEEEvNT_6ParamsE,(.L_x_19 - _ZN7cutlass13device_kernelIN5flash19enable_sm80_to_sm89INS1_16FlashAttnFwdSm80INS1_25CollectiveMainloopFwdSm80ILi8ELi1ELb1EN4cute5tupleIJNS5_1CILi128EEENS7_ILi96EEES8_EEELi128ENS_6half_tEfNS_4arch4Sm80ELb0ELb1ELb1ELb1ELb1ELb0ELb1ELb1EEENS1_21CollectiveEpilogueFwdINS6_IJS8_S8_S9_EEENS6_IJNS7_ILi1EEESH_SH_EEESB_SD_Li256ELb1ELb1ELb1ELb0EEENS1_36VarlenDynamicPersistentTileSchedulerILi128ELi96ELi256ELi256ELb1ELb1ELb0ELb1ELb0ELb1EEEEEEEEEvNT_6ParamsE)
        .other          _ZN7cutlass13device_kernelIN5flash19enable_sm80_to_sm89INS1_16FlashAttnFwdSm80INS1_25CollectiveMainloopFwdSm80ILi8ELi1ELb1EN4cute5tupleIJNS5_1CILi128EEENS7_ILi96EEES8_EEELi128ENS_6half_tEfNS_4arch4Sm80ELb0ELb1ELb1ELb1ELb1ELb0ELb1ELb1EEENS1_21CollectiveEpilogueFwdINS6_IJS8_S8_S9_EEENS6_IJNS7_ILi1EEESH_SH_EEESB_SD_Li256ELb1ELb1ELb1ELb0EEENS1_36VarlenDynamicPersistentTileSchedulerILi128ELi96ELi256ELi256ELb1ELb1ELb0ELb1ELb0ELb1EEEEEEEEEvNT_6ParamsE,@"STO_CUDA_ENTRY STV_DEFAULT"
_ZN7cutlass13device_kernelIN5flash19enable_sm80_to_sm89INS1_16FlashAttnFwdSm80INS1_25CollectiveMainloopFwdSm80ILi8ELi1ELb1EN4cute5tupleIJNS5_1CILi128EEENS7_ILi96EEES8_EEELi128ENS_6half_tEfNS_4arch4Sm80ELb0ELb1ELb1ELb1ELb1ELb0ELb1ELb1EEENS1_21CollectiveEpilogueFwdINS6_IJS8_S8_S9_EEENS6_IJNS7_ILi1EEESH_SH_EEESB_SD_Li256ELb1ELb1ELb1ELb0EEENS1_36VarlenDynamicPersistentTileSchedulerILi128ELi96ELi256ELi256ELb1ELb1ELb0ELb1ELb0ELb1EEEEEEEEEvNT_6ParamsE:
[----:B------:R-:W-:Y:S01]  /*0000*/  LDC R1, c[0x0][0x28] ;  /* 0x00000a00ff017b82 */ /* 0x000fe20000000800 */
[----:B------:R-:W-:Y:S05]  /*0010*/  EXIT ;  /* 0x000000000000794d */ /* 0x000fea0003800000 */
.L_x_7:
        /* <DEDUP_REMOVED lines=14> */
.L_x_19:


//--------------------- .text._ZN7cutlass13device_kernelIN5flash19enable_sm80_to_sm89INS1_16FlashAttnFwdSm80INS1_25CollectiveMainloopFwdSm80ILi8ELi1ELb1EN4cute5tupleIJNS5_1CILi128EEENS7_ILi96EEES8_EEELi128ENS_6half_tEfNS_4arch4Sm80ELb0ELb1ELb1ELb1ELb1ELb1ELb1ELb1EEENS1_21CollectiveEpilogueFwdINS6_IJS8_S8_S9_EEENS6_IJNS7_ILi1EEESH_SH_EEESB_SD_Li256ELb1ELb1ELb1ELb0EEENS1_36VarlenDynamicPersistentTileSchedulerILi128ELi96ELi256ELi256ELb1ELb1ELb0ELb1ELb0ELb1EEEEEEEEEvNT_6ParamsE --------------------------
	.section	.text._ZN7cutlass13device_kernelIN5flash19enable_sm80_to_sm89INS1_16FlashAttnFwdSm80INS1_25CollectiveMainloopFwdSm80ILi8ELi1ELb1EN4cute5tupleIJNS5_1CILi128EEENS7_ILi96EEES8_EEELi128ENS_6half_tEfNS_4arch4Sm80ELb0ELb1ELb1ELb1ELb1ELb1ELb1ELb1EEENS1_21CollectiveEpilogueFwdINS6_IJS8_S8_S9_EEENS6_IJNS7_ILi1EEESH_SH_EEESB_SD_Li256ELb1ELb1ELb1ELb0EEENS1_36VarlenDynamicPersistentTileSchedulerILi128ELi96ELi256ELi256ELb1ELb1ELb0ELb1ELb0ELb1EEEEEEEEEvNT_6ParamsE,"ax",@progbits
	.align	128
.text._ZN7cutlass13device_kernelIN5flash19enable_sm80_to_sm89INS1_16FlashAttnFwdSm80INS1_25CollectiveMainloopFwdSm80ILi8ELi1ELb1EN4cute5tupleIJNS5_1CILi128EEENS7_ILi96EEES8_EEELi128ENS_6half_tEfNS_4arch4Sm80ELb0ELb1ELb1ELb1ELb1ELb1ELb1ELb1EEENS1_21CollectiveEpilogueFwdINS6_IJS8_S8_S9_EEENS6_IJNS7_ILi1EEESH_SH_EEESB_SD_Li256ELb1ELb1ELb1ELb0EEENS1_36VarlenDynamicPersistentTileSchedulerILi128ELi96ELi256ELi256ELb1ELb1ELb0ELb1ELb0ELb1EEEEEEEEEvNT_6ParamsE:
        .type           _ZN7cutlass13device_kernelIN5flash19enable_sm80_to_sm89INS1_16FlashAttnFwdSm80INS1_25CollectiveMainloopFwdSm80ILi8ELi1ELb1EN4cute5tupleIJNS5_1CILi128EEENS7_ILi96EEES8_EEELi128ENS_6half_tEfNS_4arch4Sm80ELb0ELb1ELb1ELb1ELb1ELb1ELb1ELb1EEENS1_21CollectiveEpilogueFwdINS6_IJS8_S8_S9_EEENS6_IJNS7_ILi1EEESH_SH_EEESB_SD_Li256ELb1ELb1ELb1ELb0EEENS1_36VarlenDynamicPersistentTileSchedulerILi128ELi96ELi256ELi256ELb1ELb1ELb0ELb1ELb0ELb1EEEEEEEEEvNT_6ParamsE,@function
        .size           _ZN7cutlass13device_kernelIN5flash19enable_sm80_to_sm89INS1_16FlashAttnFwdSm80INS1_25CollectiveMainloopFwdSm80ILi8ELi1ELb1EN4cute5tupleIJNS5_1CILi128EEENS7_ILi96EEES8_EEELi128ENS_6half_tEfNS_4arch4Sm80ELb0ELb1ELb1ELb1ELb1ELb1ELb1ELb1EEENS1_21CollectiveEpilogueFwdINS6_IJS8_S8_S9_EEENS6_IJNS7_ILi1EEESH_SH_EEESB_SD_Li256ELb1ELb1ELb1ELb0EEENS1_36VarlenDynamicPersistentTileSchedulerILi128ELi96ELi256ELi256ELb1ELb1ELb0ELb1ELb0ELb1EEEEEEEEEvNT_6ParamsE,(.L_x_20 - _ZN7cutlass13device_kernelIN5flash19enable_sm80_to_sm89INS1_16FlashAttnFwdSm80INS1_25CollectiveMainloopFwdSm80ILi8ELi1ELb1EN4cute5tupleIJNS5_1CILi128EEENS7_ILi96EEES8_EEELi128ENS_6half_tEfNS_4arch4Sm80ELb0ELb1ELb1ELb1ELb1ELb1ELb1ELb1EEENS1_21CollectiveEpilogueFwdINS6_IJS8_S8_S9_EEENS6_IJNS7_ILi1EEESH_SH_EEESB_SD_Li256ELb1ELb1ELb1ELb0EEENS1_36VarlenDynamicPersistentTileSchedulerILi128ELi96ELi256ELi256ELb1ELb1ELb0ELb1ELb0ELb1EEEEEEEEEvNT_6ParamsE)
        .other          _ZN7cutlass13device_kernelIN5flash19enable_sm80_to_sm89INS1_16FlashAttnFwdSm80INS1_25CollectiveMainloopFwdSm80ILi8ELi1ELb1EN4cute5tupleIJNS5_1CILi128EEENS7_ILi96EEES8_EEELi128ENS_6half_tEfNS_4arch4Sm80ELb0ELb1ELb1ELb1ELb1ELb1ELb1ELb1EEENS1_21CollectiveEpilogueFwdINS6_IJS8_S8_S9_EEENS6_IJNS7_ILi1EEESH_SH_EEESB_SD_Li256ELb1ELb1ELb1ELb0EEENS1_36VarlenDynamicPersistentTileSchedulerILi128ELi96ELi256ELi256ELb1ELb1ELb0ELb1ELb0ELb1EEEEEEEEEvNT_6ParamsE,@"STO_CUDA_ENTRY STV_DEFAULT"
_ZN7cutlass13device_kernelIN5flash19enable_sm80_to_sm89INS1_16FlashAttnFwdSm80INS1_25CollectiveMainloopFwdSm80ILi8ELi1ELb1EN4cute5tupleIJNS5_1CILi128EEENS7_ILi96EEES8_EEELi128ENS_6half_tEfNS_4arch4Sm80ELb0ELb1ELb1ELb1ELb1ELb1ELb1ELb1EEENS1_21CollectiveEpilogueFwdINS6_IJS8_S8_S9_EEENS6_IJNS7_ILi1EEESH_SH_EEESB_SD_Li256ELb1ELb1ELb1ELb0EEENS1_36VarlenDynamicPersistentTileSchedulerILi128ELi96ELi256ELi256ELb1ELb1ELb0ELb1ELb0ELb1EEEEEEEEEvNT_6ParamsE:
[----:B------:R-:W-:Y:S01]  /*0000*/  LDC R1, c[0x0][0x28] ;  /* 0x00000a00ff017b82 */ /* 0x000fe20000000800 */
[----:B------:R-:W-:Y:S05]  /*0010*/  EXIT ;  /* 0x000000000000794d */ /* 0x000fea0003800000 */
.L_x_8:
        /* <DEDUP_REMOVED lines=14> */
.L_x_20:


//--------------------- .text._ZN7cutlass13device_kernelIN5flash19enable_sm80_to_sm89INS1_16FlashAttnFwdSm80INS1_25CollectiveMainloopFwdSm80ILi4ELi1ELb0EN4cute5tupleIJNS5_1CILi128EEENS7_ILi64EEES8_EEELi128ENS_6half_tEfNS_4arch4Sm80ELb1ELb0ELb1ELb0ELb1ELb0ELb1ELb1EEENS1_21CollectiveEpilogueFwdINS6_IJS8_S8_S9_EEENS6_IJNS7_ILi1EEESH_SH_EEESB_SD_Li128ELb0ELb1ELb1ELb0EEENS1_30DynamicPersistentTileSchedulerILi128ELi128ELb1ELb1ELb0EEEEEEEEEvNT_6ParamsE --------------------------
	.section	.text._ZN7cutlass13device_kernelIN5flash19enable_sm80_to_sm89INS1_16FlashAttnFwdSm80INS1_25CollectiveMainloopFwdSm80ILi4ELi1ELb0EN4cute5tupleIJNS5_1CILi128EEENS7_ILi64EEES8_EEELi128ENS_6half_tEfNS_4arch4Sm80ELb1ELb0ELb1ELb0ELb1ELb0ELb1ELb1EEENS1_21CollectiveEpilogueFwdINS6_IJS8_S8_S9_EEENS6_IJNS7_ILi1EEESH_SH_EEESB_SD_Li128ELb0ELb1ELb1ELb0EEENS1_30DynamicPersistentTileSchedulerILi128ELi128ELb1ELb1ELb0EEEEEEEEEvNT_6ParamsE,"ax",@progbits
	.align	128
.text._ZN7cutlass13device_kernelIN5flash19enable_sm80_to_sm89INS1_16FlashAttnFwdSm80INS1_25CollectiveMainloopFwdSm80ILi4ELi1ELb0EN4cute5tupleIJNS5_1CILi128EEENS7_ILi64EEES8_EEELi128ENS_6half_tEfNS_4arch4Sm80ELb1ELb0ELb1ELb0ELb1ELb0ELb1ELb1EEENS1_21CollectiveEpilogueFwdINS6_IJS8_S8_S9_EEENS6_IJNS7_ILi1EEESH_SH_EEESB_SD_Li128ELb0ELb1ELb1ELb0EEENS1_30DynamicPersistentTileSchedulerILi128ELi128ELb1ELb1ELb0EEEEEEEEEvNT_6ParamsE:
        .type           _ZN7cutlass13device_kernelIN5flash19enable_sm80_to_sm89INS1_16FlashAttnFwdSm80INS1_25CollectiveMainloopFwdSm80ILi4ELi1ELb0EN4cute5tupleIJNS5_1CILi128EEENS7_ILi64EEES8_EEELi128ENS_6half_tEfNS_4arch4Sm80ELb1ELb0ELb1ELb0ELb1ELb0ELb1ELb1EEENS1_21CollectiveEpilogueFwdINS6_IJS8_S8_S9_EEENS6_IJNS7_ILi1EEESH_SH_EEESB_SD_Li128ELb0ELb1ELb1ELb0EEENS1_30DynamicPersistentTileSchedulerILi128ELi128ELb1ELb1ELb0EEEEEEEEEvNT_6ParamsE,@function
        .size           _ZN7cutlass13device_kernelIN5flash19enable_sm80_to_sm89INS1_16FlashAttnFwdSm80INS1_25CollectiveMainloopFwdSm80ILi4ELi1ELb0EN4cute5tupleIJNS5_1CILi128EEENS7_ILi64EEES8_EEELi128ENS_6half_tEfNS_4arch4Sm80ELb1ELb0ELb1ELb0ELb1ELb0ELb1ELb1EEENS1_21CollectiveEpilogueFwdINS6_IJS8_S8_S9_EEENS6_IJNS7_ILi1EEESH_SH_EEESB_SD_Li128ELb0ELb1ELb1ELb0EEENS1_30DynamicPersistentTileSchedulerILi128ELi128ELb1ELb1ELb0EEEEEEEEEvNT_6ParamsE,(.L_x_21 - _ZN7cutlass13device_kernelIN5flash19enable_sm80_to_sm89INS1_16FlashAttnFwdSm80INS1_25CollectiveMainloopFwdSm80ILi4ELi1ELb0EN4cute5tupleIJNS5_1CILi128EEENS7_ILi64EEES8_EEELi128ENS_6half_tEfNS_4arch4Sm80ELb1ELb0ELb1ELb0ELb1ELb0ELb1ELb1EEENS1_21CollectiveEpilogueFwdINS6_IJS8_S8_S9_EEENS6_IJNS7_ILi1EEESH_SH_EEESB_SD_Li128ELb0ELb1ELb1ELb0EEENS1_30DynamicPersistentTileSchedulerILi128ELi128ELb1ELb1ELb0EEEEEEEEEvNT_6ParamsE)
        .other          _ZN7cutlass13device_kernelIN5flash19enable_sm80_to_sm89INS1_16FlashAttnFwdSm80INS1_25CollectiveMainloopFwdSm80ILi4ELi1ELb0EN4cute5tupleIJNS5_1CILi128EEENS7_ILi64EEES8_EEELi128ENS_6half_tEfNS_4arch4Sm80ELb1ELb0ELb1ELb0ELb1ELb0ELb1ELb1EEENS1_21CollectiveEpilogueFwdINS6_IJS8_S8_S9_EEENS6_IJNS7_ILi1EEESH_SH_EEESB_SD_Li128ELb0ELb1ELb1ELb0EEENS1_30DynamicPersistentTileSchedulerILi128ELi128ELb1ELb1ELb0EEEEEEEEEvNT_6ParamsE,@"STO_CUDA_ENTRY STV_DEFAULT"
_ZN7cutlass13device_kernelIN5flash19enable_sm80_to_sm89INS1_16FlashAttnFwdSm80INS1_25CollectiveMainloopFwdSm80ILi4ELi1ELb0EN4cute5tupleIJNS5_1CILi128EEENS7_ILi64EEES8_EEELi128ENS_6half_tEfNS_4arch4Sm80ELb1ELb0ELb1ELb0ELb1ELb0ELb1ELb1EEENS1_21CollectiveEpilogueFwdINS6_IJS8_S8_S9_EEENS6_IJNS7_ILi1EEESH_SH_EEESB_SD_Li128ELb0ELb1ELb1ELb0EEENS1_30DynamicPersistentTileSchedulerILi128ELi128ELb1ELb1ELb0EEEEEEEEEvNT_6ParamsE:
[----:B------:R-:W-:Y:S01]  /*0000*/  LDC R1, c[0x0][0x28] ;  /* 0x00000a00ff017b82 */ /* 0x000fe20000000800 */
[----:B------:R-:W-:Y:S05]  /*0010*/  EXIT ;  /* 0x000000000000794d */ /* 0x000fea0003800000 */
.L_x_9:
        /* <DEDUP_REMOVED lines=14> */
.L_x_21:


//--------------------- .text._ZN7cutlass13device_kernelIN5flash19enable_sm80_to_sm89INS1_16FlashAttnFwdSm80INS1_25CollectiveMainloopFwdSm80ILi8ELi1ELb1EN4cute5tupleIJNS5_1CILi128EEENS7_ILi112EEES8_EEELi128ENS_6half_tEfNS_4arch4Sm80ELb1ELb0ELb1ELb1ELb1ELb0ELb1ELb1EEENS1_21CollectiveEpilogueFwdINS6_IJS8_S8_S9_EEENS6_IJNS7_ILi1EEESH_SH_EEESB_SD_Li256ELb1ELb1ELb1ELb0EEENS1_36VarlenDynamicPersistentTileSchedulerILi128ELi112ELi256ELi256ELb1ELb1ELb0ELb1ELb1ELb1EEEEEEEEEvNT_6ParamsE --------------------------
	.section	.text._ZN7cutlass13device_kernelIN5flash19enable_sm80_to_sm89INS1_16FlashAttnFwdSm80INS1_25CollectiveMainloopFwdSm80ILi8ELi1ELb1EN4cute5tupleIJNS5_1CILi128EEENS7_ILi112EEES8_EEELi128ENS_6half_tEfNS_4arch4Sm80ELb1ELb0ELb1ELb1ELb1ELb0ELb1ELb1EEENS1_21CollectiveEpilogueFwdINS6_IJS8_S8_S9_EEENS6_IJNS7_ILi1EEESH_SH_EEESB_SD_Li256ELb1ELb1ELb1ELb0EEENS1_36VarlenDynamicPersistentTileSchedulerILi128ELi112ELi256ELi256ELb1ELb1ELb0ELb1ELb1ELb1EEEEEEEEEvNT_6ParamsE,"ax",@progbits
	.align	128
.text._ZN7cutlass13device_kernelIN5flash19enable_sm80_to_sm89INS1_16FlashAttnFwdSm80INS1_25CollectiveMainloopFwdSm80ILi8ELi1ELb1EN4cute5tupleIJNS5_1CILi128EEENS7_ILi112EEES8_EEELi128ENS_6half_tEfNS_4arch4Sm80ELb1ELb0ELb1ELb1ELb1ELb0ELb1ELb1EEENS1_21CollectiveEpilogueFwdINS6_IJS8_S8_S9_EEENS6_IJNS7_ILi1EEESH_SH_EEESB_SD_Li256ELb1ELb1ELb1ELb0EEENS1_36VarlenDynamicPersistentTileSchedulerILi128ELi112ELi256ELi256ELb1ELb1ELb0ELb1ELb1ELb1EEEEEEEEEvNT_6ParamsE:
        .type           _ZN7cutlass13device_kernelIN5flash19enable_sm80_to_sm89INS1_16FlashAttnFwdSm80INS1_25CollectiveMainloopFwdSm80ILi8ELi1ELb1EN4cute5tupleIJNS5_1CILi128EEENS7_ILi112EEES8_EEELi128ENS_6half_tEfNS_4arch4Sm80ELb1ELb0ELb1ELb1ELb1ELb0ELb1ELb1EEENS1_21CollectiveEpilogueFwdINS6_IJS8_S8_S9_EEENS6_IJNS7_ILi1EEESH_SH_EEESB_SD_Li256ELb1ELb1ELb1ELb0EEENS1_36VarlenDynamicPersistentTileSchedulerILi128ELi112ELi256ELi256ELb1ELb1ELb0ELb1ELb1ELb1EEEEEEEEEvNT_6ParamsE,@function
        .size           _ZN7cutlass13device_kernelIN5flash19enable_sm80_to_sm89INS1_16FlashAttnFwdSm80INS1_25CollectiveMainloopFwdSm80ILi8ELi1ELb1EN4cute5tupleIJNS5_1CILi128EEENS7_ILi112EEES8_EEELi128ENS_6half_tEfNS_4arch4Sm80ELb1ELb0ELb1ELb1ELb1ELb0ELb1ELb1EEENS1_21CollectiveEpilogueFwdINS6_IJS8_S8_S9_EEENS6_IJNS7_ILi1EEESH_SH_EEESB_SD_Li256ELb1ELb1ELb1ELb0EEENS1_36VarlenDynamicPersistentTileSchedulerILi128ELi112ELi256ELi256ELb1ELb1ELb0ELb1ELb1ELb1EEEEEEEEEvNT_6ParamsE,(.L_x_22 - _ZN7cutlass13device_kernelIN5flash19enable_sm80_to_sm89INS1_16FlashAttnFwdSm80INS1_25CollectiveMainloopFwdSm80ILi8ELi1ELb1EN4cute5tupleIJNS5_1CILi128EEENS7_ILi112EEES8_EEELi128ENS_6half_tEfNS_4arch4Sm80ELb1ELb0ELb1ELb1ELb1ELb0ELb1ELb1EEENS1_21CollectiveEpilogueFwdINS6_IJS8_S8_S9_EEENS6_IJNS7_ILi1EEESH_SH_EEESB_SD_Li256ELb1ELb1ELb1ELb0EEENS1_36VarlenDynamicPersistentTileSchedulerILi128ELi112ELi256ELi256ELb1ELb1ELb0ELb1ELb1ELb1EEEEEEEEEvNT_6ParamsE)
        .other          _ZN7cutlass13device_kernelIN5flash19enable_sm80_to_sm89INS1_16FlashAttnFwdSm80INS1_25CollectiveMainloopFwdSm80ILi8ELi1ELb1EN4cute5tupleIJNS5_1CILi128EEENS7_ILi112EEES8_EEELi128ENS_6half_tEfNS_4arch4Sm80ELb1ELb0ELb1ELb1ELb1ELb0ELb1ELb1EEENS1_21CollectiveEpilogueFwdINS6_IJS8_S8_S9_EEENS6_IJNS7_ILi1EEESH_SH_EEESB_SD_Li256ELb1ELb1ELb1ELb0EEENS1_36VarlenDynamicPersistentTileSchedulerILi128ELi112ELi256ELi256ELb1ELb1ELb0ELb1ELb1ELb1EEEEEEEEEvNT_6ParamsE,@"STO_CUDA_ENTRY STV_DEFAULT"
_ZN7cutlass13device_kernelIN5flash19enable_sm80_to_sm89INS1_16FlashAttnFwdSm80INS1_25CollectiveMainloopFwdSm80ILi8ELi1ELb1EN4cute5tupleIJNS5_1CILi128EEENS7_ILi112EEES8_EEELi128ENS_6half_tEfNS_4arch4Sm80ELb1ELb0ELb1ELb1ELb1ELb0ELb1ELb1EEENS1_21CollectiveEpilogueFwdINS6_IJS8_S8_S9_EEENS6_IJNS7_ILi1EEESH_SH_EEESB_SD_Li256ELb1ELb1ELb1ELb0EEENS1_36VarlenDynamicPersistentTileSchedulerILi128ELi112ELi256ELi256ELb1ELb1ELb0ELb1ELb1ELb1EEEEEEEEEvNT_6ParamsE:
[----:B------:R-:W-:Y:S01]  /*0000*/  LDC R1, c[0x0][0x28] ;  /* 0x00000a00ff017b82 */ /* 0x000fe20000000800 */
[----:B------:R-:W-:Y:S05]  /*0010*/  EXIT ;  /* 0x000000000000794d */ /* 0x000fea0003800000 */
.L_x_10:
        /* <DEDUP_REMOVED lines=14> */
.L_x_22:


//--------------------- .text._ZN7cutlass13device_kernelIN5flash19enable_sm80_to_sm89INS1_16FlashAttnFwdSm80INS1_25CollectiveMainloopFwdSm80ILi8ELi1ELb1EN4cute5tupleIJNS5_1CILi128EEENS7_ILi112EEES8_EEELi128ENS_6half_tEfNS_4arch4Sm80ELb1ELb0ELb1ELb1ELb1ELb1ELb1ELb1EEENS1_21CollectiveEpilogueFwdINS6_IJS8_S8_S9_EEENS6_IJNS7_ILi1EEESH_SH_EEESB_SD_Li256ELb1ELb1ELb1ELb0EEENS1_36VarlenDynamicPersistentTileSchedulerILi128ELi112ELi256ELi256ELb1ELb1ELb0ELb1ELb1ELb1EEEEEEEEEvNT_6ParamsE --------------------------
	.section	.text._ZN7cutlass13device_kernelIN5flash19enable_sm80_to_sm89INS1_16FlashAttnFwdSm80INS1_25CollectiveMainloopFwdSm80ILi8ELi1ELb1EN4cute5tupleIJNS5_1CILi128EEENS7_ILi112EEES8_EEELi128ENS_6half_tEfNS_4arch4Sm80ELb1ELb0ELb1ELb1ELb1ELb1ELb1ELb1EEENS1_21CollectiveEpilogueFwdINS6_IJS8_S8_S9_EEENS6_IJNS7_ILi1EEESH_SH_EEESB_SD_Li256ELb1ELb1ELb1ELb0EEENS1_36VarlenDynamicPersistentTileSchedulerILi128ELi112ELi256ELi256ELb1ELb1ELb0ELb1ELb1ELb1EEEEEEEEEvNT_6ParamsE,"ax",@progbits
	.align	128
.text._ZN7cutlass13device_kernelIN5flash19enable_sm80_to_sm89INS1_16FlashAttnFwdSm80INS1_25CollectiveMainloopFwdSm80ILi8ELi1ELb1EN4cute5tupleIJNS5_1CILi128EEENS7_ILi112EEES8_EEELi128ENS_6half_tEfNS_4arch4Sm80ELb1ELb0ELb1ELb1ELb1ELb1ELb1ELb1EEENS1_21CollectiveEpilogueFwdINS6_IJS8_S8_S9_EEENS6_IJNS7_ILi1EEESH_SH_EEESB_SD_Li256ELb1ELb1ELb1ELb0EEENS1_36VarlenDynamicPersistentTileSchedulerILi128ELi112ELi256ELi256ELb1ELb1ELb0ELb1ELb1ELb1EEEEEEEEEvNT_6ParamsE:
        .type           _ZN7cutlass13device_kernelIN5flash19enable_sm80_to_sm89INS1_16FlashAttnFwdSm80INS1_25CollectiveMainloopFwdSm80ILi8ELi1ELb1EN4cute5tupleIJNS5_1CILi128EEENS7_ILi112EEES8_EEELi128ENS_6half_tEfNS_4arch4Sm80ELb1ELb0ELb1ELb1ELb1ELb1ELb1ELb1EEENS1_21CollectiveEpilogueFwdINS6_IJS8_S8_S9_EEENS6_IJNS7_ILi1EEESH_SH_EEESB_SD_Li256ELb1ELb1ELb1ELb0EEENS1_36VarlenDynamicPersistentTileSchedulerILi128ELi112ELi256ELi256ELb1ELb1ELb0ELb1ELb1ELb1EEEEEEEEEvNT_6ParamsE,@function
        .size           _ZN7cutlass13device_kernelIN5flash19enable_sm80_to_sm89INS1_16FlashAttnFwdSm80INS1_25CollectiveMainloopFwdSm80ILi8ELi1ELb1EN4cute5tupleIJNS5_1CILi128EEENS7_ILi112EEES8_EEELi128ENS_6half_tEfNS_4arch4Sm80ELb1ELb0ELb1ELb1ELb1ELb1ELb1ELb1EEENS1_21CollectiveEpilogueFwdINS6_IJS8_S8_S9_EEENS6_IJNS7_ILi1EEESH_SH_EEESB_SD_Li256ELb1ELb1ELb1ELb0EEENS1_36VarlenDynamicPersistentTileSchedulerILi128ELi112ELi256ELi256ELb1ELb1ELb0ELb1ELb1ELb1EEEEEEEEEvNT_6ParamsE,(.L_x_23 - _ZN7cutlass13device_kernelIN5flash19enable_sm80_to_sm89INS1_16FlashAttnFwdSm80INS1_25CollectiveMainloopFwdSm80ILi8ELi1ELb1EN4cute5tupleIJNS5_1CILi128EEENS7_ILi112EEES8_EEELi128ENS_6half_tEfNS_4arch4Sm80ELb1ELb0ELb1ELb1ELb1ELb1ELb1ELb1EEENS1_21CollectiveEpilogueFwdINS6_IJS8_S8_S9_EEENS6_IJNS7_ILi1EEESH_SH_EEESB_SD_Li256ELb1ELb1ELb1ELb0EEENS1_36VarlenDynamicPersistentTileSchedulerILi128ELi112ELi256ELi256ELb1ELb1ELb0ELb1ELb1ELb1EEEEEEEEEvNT_6ParamsE)
        .other          _ZN7cutlass13device_kernelIN5flash19enable_sm80_to_sm89INS1_16FlashAttnFwdSm80INS1_25CollectiveMainloopFwdSm80ILi8ELi1ELb1EN4cute5tupleIJNS5_1CILi128EEENS7_ILi112EEES8_EEELi128ENS_6half_tEfNS_4arch4Sm80ELb1ELb0ELb1ELb1ELb1ELb1ELb1ELb1EEENS1_21CollectiveEpilogueFwdINS6_IJS8_S8_S9_EEENS6_IJNS7_ILi1EEESH_SH_EEESB_SD_Li256ELb1ELb1ELb1ELb0EEENS1_36VarlenDynamicPersistentTileSchedulerILi128ELi112ELi256ELi256ELb1ELb1ELb0ELb1ELb1ELb1EEEEEEEEEvNT_6ParamsE,@"STO_CUDA_ENTRY STV_DEFAULT"
_ZN7cutlass13device_kernelIN5flash19enable_sm80_to_sm89INS1_16FlashAttnFwdSm80INS1_25CollectiveMainloopFwdSm80ILi8ELi1ELb1EN4cute5tupleIJNS5_1CILi128EEENS7_ILi112EEES8_EEELi128ENS_6half_tEfNS_4arch4Sm80ELb1ELb0ELb1ELb1ELb1ELb1ELb1ELb1EEENS1_21CollectiveEpilogueFwdINS6_IJS8_S8_S9_EEENS6_IJNS7_ILi1EEESH_SH_EEESB_SD_Li256ELb1ELb1ELb1ELb0EEENS1_36VarlenDynamicPersistentTileSchedulerILi128ELi112ELi256ELi256ELb1ELb1ELb0ELb1ELb1ELb1EEEEEEEEEvNT_6ParamsE:
[----:B------:R-:W-:Y:S01]  /*0000*/  LDC R1, c[0x0][0x28] ;  /* 0x00000a00ff017b82 */ /* 0x000fe20000000800 */
[----:B------:R-:W-:Y:S05]  /*0010*/  EXIT ;  /* 0x000000000000794d */ /* 0x000fea0003800000 */
.L_x_11:
        /* <DEDUP_REMOVED lines=14> */
.L_x_23:


//--------------------- .nv.shared.reserved.0     --------------------------
	.section	.nv.shared.reserved.0,"aw",@nobits
	.weak		__nv_reservedSMEM_offset_0_alias
	.size		__nv_reservedSMEM_offset_0_alias, 0, 0
	.other		__nv_reservedSMEM_offset_0_alias,@"STO_CUDA_RESERVED_SHARED STV_DEFAULT"
__nv_reservedSMEM_offset_0_alias:
	.zero		0


//--------------------- .nv.global                --------------------------
	.section	.nv.global,"aw",@nobits
.nv.global:
	.type		_ZN86_INTERNAL_d47a76b1_50_flash_fwd_hdim128_fp16_paged_split_softcap_sm80_cu_ceb34e2a_31744cute1_E,@object
	.size		_ZN86_INTERNAL_d47a76b1_50_flash_fwd_hdim128_fp16_paged_split_softcap_sm80_cu_ceb34e2a_31744cute1_E,(_ZN86_INTERNAL_d47a76b1_50_flash_fwd_hdim128_fp16_paged_split_softcap_sm80_cu_ceb34e2a_31744cuda3std3__45__cpo6cbeginE - _ZN86_INTERNAL_d47a76b1_50_flash_fwd_hdim128_fp16_paged_split_softcap_sm80_cu_ceb34e2a_31744cute1_E)
_ZN86_INTERNAL_d47a76b1_50_flash_fwd_hdim128_fp16_paged_split_softcap_sm80_cu_ceb34e2a_31744cute1_E:
	.zero		1
	.type		_ZN86_INTERNAL_d47a76b1_50_flash_fwd_hdim128_fp16_paged_split_softcap_sm80_cu_ceb34e2a_31744cuda3std3__45__cpo6cbeginE,@object
	.size		_ZN86_INTERNAL_d47a76b1_50_flash_fwd_hdim128_fp16_paged_split_softcap_sm80_cu_ceb34e2a_31744cuda3std3__45__cpo6cbeginE,(_ZN86_INTERNAL_d47a76b1_50_flash_fwd_hdim128_fp16_paged_split_softcap_sm80_cu_ceb34e2a_31744cuda3std3__48in_placeE - _ZN86_INTERNAL_d47a76b1_50_flash_fwd_hdim128_fp16_paged_split_softcap_sm80_cu_ceb34e2a_31744cuda3std3__45__cpo6cbeginE)
_ZN86_INTERNAL_d47a76b1_50_flash_fwd_hdim128_fp16_paged_split_softcap_sm80_cu_ceb34e2a_31744cuda3std3__45__cpo6cbeginE:
	.zero		1
	.type		_ZN86_INTERNAL_d47a76b1_50_flash_fwd_hdim128_fp16_paged_split_softcap_sm80_cu_ceb34e2a_31744cuda3std3__48in_placeE,@object
	.size		_ZN86_INTERNAL_d47a76b1_50_flash_fwd_hdim128_fp16_paged_split_softcap_sm80_cu_ceb34e2a_31744cuda3std3__48in_placeE,(_ZN86_INTERNAL_d47a76b1_50_flash_fwd_hdim128_fp16_paged_split_softcap_sm80_cu_ceb34e2a_31744cuda3std6ranges3__45__cpo9iter_moveE - _ZN86_INTERNAL_d47a76b1_50_flash_fwd_hdim128_fp16_paged_split_softcap_sm80_cu_ceb34e2a_31744cuda3std3__48in_placeE)
_ZN86_INTERNAL_d47a76b1_50_flash_fwd_hdim128_fp16_paged_split_softcap_sm80_cu_ceb34e2a_31744cuda3std3__48in_placeE:
	.zero		1
	.type		_ZN86_INTERNAL_d47a76b1_50_flash_fwd_hdim128_fp16_paged_split_softcap_sm80_cu_ceb34e2a_31744cuda3std6ranges3__45__cpo9iter_moveE,@object
	.size		_ZN86_INTERNAL_d47a76b1_50_flash_fwd_hdim128_fp16_paged_split_softcap_sm80_cu_ceb34e2a_31744cuda3std6ranges3__45__cpo9iter_moveE,(_ZN86_INTERNAL_d47a76b1_50_flash_fwd_hdim128_fp16_paged_split_softcap_sm80_cu_ceb34e2a_31744cuda3std3__45__cpo5beginE - _ZN86_INTERNAL_d47a76b1_50_flash_fwd_hdim128_fp16_paged_split_softcap_sm80_cu_ceb34e2a_31744cuda3std6ranges3__45__cpo9iter_moveE)
_ZN86_INTERNAL_d47a76b1_50_flash_fwd_hdim128_fp16_paged_split_softcap_sm80_cu_ceb34e2a_31744cuda3std6ranges3__45__cpo9iter_moveE:
	.zero		1
	.type		_ZN86_INTERNAL_d47a76b1_50_flash_fwd_hdim128_fp16_paged_split_softcap_sm80_cu_ceb34e2a_31744cuda3std3__45__cpo5beginE,@object
	.size		_ZN86_INTERNAL_d47a76b1_50_flash_fwd_hdim128_fp16_paged_split_softcap_sm80_cu_ceb34e2a_31744cuda3std3__45__cpo5beginE,(_ZN86_INTERNAL_d47a76b1_50_flash_fwd_hdim128_fp16_paged_split_softcap_sm80_cu_ceb34e2a_31744cuda3std3__488_GLOBAL__N__d47a76b1_50_flash_fwd_hdim128_fp16_paged_split_softcap_sm80_cu_ceb34e2a_31746ignoreE - _ZN86_INTERNAL_d47a76b1_50_flash_fwd_hdim128_fp16_paged_split_softcap_sm80_cu_ceb34e2a_31744cuda3std3__45__cpo5beginE)
_ZN86_INTERNAL_d47a76b1_50_flash_fwd_hdim128_fp16_paged_split_softcap_sm80_cu_ceb34e2a_31744cuda3std3__45__cpo5beginE:
	.zero		1
	.type		_ZN86_INTERNAL_d47a76b1_50_flash_fwd_hdim128_fp16_paged_split_softcap_sm80_cu_ceb34e2a_31744cuda3std3__488_GLOBAL__N__d47a76b1_50_flash_fwd_hdim128_fp16_paged_split_softcap_sm80_cu_ceb34e2a_31746ignoreE,@object
	.size		_ZN86_INTERNAL_d47a76b1_50_flash_fwd_hdim128_fp16_paged_split_softcap_sm80_cu_ceb34e2a_31744cuda3std3__488_GLOBAL__N__d47a76b1_50_flash_fwd_hdim128_fp16_paged_split_softcap_sm80_cu_ceb34e2a_31746ignoreE,(_ZN86_INTERNAL_d47a76b1_50_flash_fwd_hdim128_fp16_paged_split_softcap_sm80_cu_ceb34e2a_31744cute7productE - _ZN86_INTERNAL_d47a76b1_50_flash_fwd_hdim128_fp16_paged_split_softcap_sm80_cu_ceb34e2a_31744cuda3std3__488_GLOBAL__N__d47a76b1_50_flash_fwd_hdim128_fp16_paged_split_softcap_sm80_cu_ceb34e2a_31746ignoreE)
_ZN86_INTERNAL_d47a76b1_50_flash_fwd_hdim128_fp16_paged_split_softcap_sm80_cu_ceb34e2a_31744cuda3std3__488_GLOBAL__N__d47a76b1_50_flash_fwd_hdim128_fp16_paged_split_softcap_sm80_cu_ceb34e2a_31746ignoreE:
	.zero		1
	.type		_ZN86_INTERNAL_d47a76b1_50_flash_fwd_hdim128_fp16_paged_split_softcap_sm80_cu_ceb34e2a_31744cute7productE,@object
	.size		_ZN86_INTERNAL_d47a76b1_50_flash_fwd_hdim128_fp16_paged_split_softcap_sm80_cu_ceb34e2a_31744cute7productE,(_ZN86_INTERNAL_d47a76b1_50_flash_fwd_hdim128_fp16_paged_split_softcap_sm80_cu_ceb34e2a_31744cuda3std3__45__cpo3endE - _ZN86_INTERNAL_d47a76b1_50_flash_fwd_hdim128_fp16_paged_split_softcap_sm80_cu_ceb34e2a_31744cute7productE)
_ZN86_INTERNAL_d47a76b1_50_flash_fwd_hdim128_fp16_paged_split_softcap_sm80_cu_ceb34e2a_31744cute7productE:
	.zero		1
	.type		_ZN86_INTERNAL_d47a76b1_50_flash_fwd_hdim128_fp16_paged_split_softcap_sm80_cu_ceb34e2a_31744cuda3std3__45__cpo3endE,@object
	.size		_ZN86_INTERNAL_d47a76b1_50_flash_fwd_hdim128_fp16_paged_split_softcap_sm80_cu_ceb34e2a_31744cuda3std3__45__cpo3endE,(_ZN86_INTERNAL_d47a76b1_50_flash_fwd_hdim128_fp16_paged_split_softcap_sm80_cu_ceb34e2a_31744cuda3std3__419piecewise_constructE - _ZN86_INTERNAL_d47a76b1_50_flash_fwd_hdim128_fp16_paged_split_softcap_sm80_cu_ceb34e2a_31744cuda3std3__45__cpo3endE)
_ZN86_INTERNAL_d47a76b1_50_flash_fwd_hdim128_fp16_paged_split_softcap_sm80_cu_ceb34e2a_31744cuda3std3__45__cpo3endE:
	.zero		1
	.type		_ZN86_INTERNAL_d47a76b1_50_flash_fwd_hdim128_fp16_paged_split_softcap_sm80_cu_ceb34e2a_31744cuda3std3__419piecewise_constructE,@object
	.size		_ZN86_INTERNAL_d47a76b1_50_flash_fwd_hdim128_fp16_paged_split_softcap_sm80_cu_ceb34e2a_31744cuda3std3__419piecewise_constructE,(_ZN86_INTERNAL_d47a76b1_50_flash_fwd_hdim128_fp16_paged_split_softcap_sm80_cu_ceb34e2a_31744cuda3std3__45__cpo4cendE - _ZN86_INTERNAL_d47a76b1_50_flash_fwd_hdim128_fp16_paged_split_softcap_sm80_cu_ceb34e2a_31744cuda3std3__419piecewise_constructE)
_ZN86_INTERNAL_d47a76b1_50_flash_fwd_hdim128_fp16_paged_split_softcap_sm80_cu_ceb34e2a_31744cuda3std3__419piecewise_constructE:
	.zero		1
	.type		_ZN86_INTERNAL_d47a76b1_50_flash_fwd_hdim128_fp16_paged_split_softcap_sm80_cu_ceb34e2a_31744cuda3std3__45__cpo4cendE,@object
	.size		_ZN86_INTERNAL_d47a76b1_50_flash_fwd_hdim128_fp16_paged_split_softcap_sm80_cu_ceb34e2a_31744cuda3std3__45__cpo4cendE,(_ZN86_INTERNAL_d47a76b1_50_flash_fwd_hdim128_fp16_paged_split_softcap_sm80_cu_ceb34e2a_31744cuda3std6ranges3__45__cpo4swapE - _ZN86_INTERNAL_d47a76b1_50_flash_fwd_hdim128_fp16_paged_split_softcap_sm80_cu_ceb34e2a_31744cuda3std3__45__cpo4cendE)
_ZN86_INTERNAL_d47a76b1_50_flash_fwd_hdim128_fp16_paged_split_softcap_sm80_cu_ceb34e2a_31744cuda3std3__45__cpo4cendE:
	.zero		1
	.type		_ZN86_INTERNAL_d47a76b1_50_flash_fwd_hdim128_fp16_paged_split_softcap_sm80_cu_ceb34e2a_31744cuda3std6ranges3__45__cpo4swapE,@object
	.size		_ZN86_INTERNAL_d47a76b1_50_flash_fwd_hdim128_fp16_paged_split_softcap_sm80_cu_ceb34e2a_31744cuda3std6ranges3__45__cpo4swapE,(.L_7 - _ZN86_INTERNAL_d47a76b1_50_flash_fwd_hdim128_fp16_paged_split_softcap_sm80_cu_ceb34e2a_31744cuda3std6ranges3__45__cpo4swapE)
_ZN86_INTERNAL_d47a76b1_50_flash_fwd_hdim128_fp16_paged_split_softcap_sm80_cu_ceb34e2a_31744cuda3std6ranges3__45__cpo4swapE:
	.zero		1
.L_7:


//--------------------- .nv.constant0._ZN7cutlass13device_kernelIN5flash19enable_sm80_to_sm89INS1_16FlashAttnFwdSm80INS1_25CollectiveMainloopFwdSm80ILi8ELi1ELb1EN4cute5tupleIJNS5_1CILi128EEES8_S8_EEELi128ENS_6half_tEfNS_4arch4Sm80ELb0ELb0ELb1ELb0ELb1ELb0ELb1ELb1EEENS1_21CollectiveEpilogueFwdIS9_NS6_IJNS7_ILi1EEESF_SF_EEESA_SC_Li256ELb0ELb1ELb1ELb0EEENS1_19SingleTileSchedulerILb0ELb1ELb1ELi128EEEEEEEEEvNT_6ParamsE --------------------------
	.section	.nv.constant0._ZN7cutlass13device_kernelIN5flash19enable_sm80_to_sm89INS1_16FlashAttnFwdSm80INS1_25CollectiveMainloopFwdSm80ILi8ELi1ELb1EN4cute5tupleIJNS5_1CILi128EEES8_S8_EEELi128ENS_6half_tEfNS_4arch4Sm80ELb0ELb0ELb1ELb0ELb1ELb0ELb1ELb1EEENS1_21CollectiveEpilogueFwdIS9_NS6_IJNS7_ILi1EEESF_SF_EEESA_SC_Li256ELb0ELb1ELb1ELb0EEENS1_19SingleTileSchedulerILb0ELb1ELb1ELi128EEEEEEEEEvNT_6ParamsE,"a",@progbits
	.sectionflags	@""
	.align	4
.nv.constant0._ZN7cutlass13device_kernelIN5flash19enable_sm80_to_sm89INS1_16FlashAttnFwdSm80INS1_25CollectiveMainloopFwdSm80ILi8ELi1ELb1EN4cute5tupleIJNS5_1CILi128EEES8_S8_EEELi128ENS_6half_tEfNS_4arch4Sm80ELb0ELb0ELb1ELb0ELb1ELb0ELb1ELb1EEENS1_21CollectiveEpilogueFwdIS9_NS6_IJNS7_ILi1EEESF_SF_EEESA_SC_Li256ELb0ELb1ELb1ELb0EEENS1_19SingleTileSchedulerILb0ELb1ELb1ELi128EEEEEEEEEvNT_6ParamsE:
	.zero		1576


//--------------------- .nv.constant0._ZN7cutlass13device_kernelIN5flash19enable_sm80_to_sm89INS1_16FlashAttnFwdSm80INS1_25CollectiveMainloopFwdSm80ILi8ELi1ELb1EN4cute5tupleIJNS5_1CILi128EEENS7_ILi96EEES8_EEELi128ENS_6half_tEfNS_4arch4Sm80ELb0ELb1ELb1ELb0ELb1ELb0ELb1ELb1EEENS1_21CollectiveEpilogueFwdINS6_IJS8_S8_S9_EEENS6_IJNS7_ILi1EEESH_SH_EEESB_SD_Li256ELb0ELb1ELb1ELb0EEENS1_19SingleTileSchedulerILb0ELb1ELb1ELi128EEEEEEEEEvNT_6ParamsE --------------------------
	.section	.nv.constant0._ZN7cutlass13device_kernelIN5flash19enable_sm80_to_sm89INS1_16FlashAttnFwdSm80INS1_25CollectiveMainloopFwdSm80ILi8ELi1ELb1EN4cute5tupleIJNS5_1CILi128EEENS7_ILi96EEES8_EEELi128ENS_6half_tEfNS_4arch4Sm80ELb0ELb1ELb1ELb0ELb1ELb0ELb1ELb1EEENS1_21CollectiveEpilogueFwdINS6_IJS8_S8_S9_EEENS6_IJNS7_ILi1EEESH_SH_EEESB_SD_Li256ELb0ELb1ELb1ELb0EEENS1_19SingleTileSchedulerILb0ELb1ELb1ELi128EEEEEEEEEvNT_6ParamsE,"a",@progbits
	.sectionflags	@""
	.align	4
.nv.constant0._ZN7cutlass13device_kernelIN5flash19enable_sm80_to_sm89INS1_16FlashAttnFwdSm80INS1_25CollectiveMainloopFwdSm80ILi8ELi1ELb1EN4cute5tupleIJNS5_1CILi128EEENS7_ILi96EEES8_EEELi128ENS_6half_tEfNS_4arch4Sm80ELb0ELb1ELb1ELb0ELb1ELb0ELb1ELb1EEENS1_21CollectiveEpilogueFwdINS6_IJS8_S8_S9_EEENS6_IJNS7_ILi1EEESH_SH_EEESB_SD_Li256ELb0ELb1ELb1ELb0EEENS1_19SingleTileSchedulerILb0ELb1ELb1ELi128EEEEEEEEEvNT_6ParamsE:
	.zero		1576


//--------------------- .nv.constant0._ZN7cutlass13device_kernelIN5flash19enable_sm80_to_sm89INS1_16FlashAttnFwdSm80INS1_25CollectiveMainloopFwdSm80ILi8ELi1ELb1EN4cute5tupleIJNS5_1CILi128EEES8_S8_EEELi128ENS_6half_tEfNS_4arch4Sm80ELb1ELb0ELb1ELb0ELb1ELb0ELb1ELb1EEENS1_21CollectiveEpilogueFwdIS9_NS6_IJNS7_ILi1EEESF_SF_EEESA_SC_Li256ELb0ELb1ELb1ELb0EEENS1_30DynamicPersistentTileSchedulerILi256ELi256ELb1ELb1ELb0EEEEEEEEEvNT_6ParamsE --------------------------
	.section	.nv.constant0._ZN7cutlass13device_kernelIN5flash19enable_sm80_to_sm89INS1_16FlashAttnFwdSm80INS1_25CollectiveMainloopFwdSm80ILi8ELi1ELb1EN4cute5tupleIJNS5_1CILi128EEES8_S8_EEELi128ENS_6half_tEfNS_4arch4Sm80ELb1ELb0ELb1ELb0ELb1ELb0ELb1ELb1EEENS1_21CollectiveEpilogueFwdIS9_NS6_IJNS7_ILi1EEESF_SF_EEESA_SC_Li256ELb0ELb1ELb1ELb0EEENS1_30DynamicPersistentTileSchedulerILi256ELi256ELb1ELb1ELb0EEEEEEEEEvNT_6ParamsE,"a",@progbits
	.sectionflags	@""
	.align	4
.nv.constant0._ZN7cutlass13device_kernelIN5flash19enable_sm80_to_sm89INS1_16FlashAttnFwdSm80INS1_25CollectiveMainloopFwdSm80ILi8ELi1ELb1EN4cute5tupleIJNS5_1CILi128EEES8_S8_EEELi128ENS_6half_tEfNS_4arch4Sm80ELb1ELb0ELb1ELb0ELb1ELb0ELb1ELb1EEENS1_21CollectiveEpilogueFwdIS9_NS6_IJNS7_ILi1EEESF_SF_EEESA_SC_Li256ELb0ELb1ELb1ELb0EEENS1_30DynamicPersistentTileSchedulerILi256ELi256ELb1ELb1ELb0EEEEEEEEEvNT_6ParamsE:
	.zero		1592


//--------------------- .nv.constant0._ZN7cutlass13device_kernelIN5flash19enable_sm80_to_sm89INS1_16FlashAttnFwdSm80INS1_25CollectiveMainloopFwdSm80ILi4ELi1ELb0EN4cute5tupleIJNS5_1CILi128EEENS7_ILi64EEES8_EEELi128ENS_6half_tEfNS_4arch4Sm80ELb0ELb0ELb1ELb0ELb1ELb0ELb1ELb1EEENS1_21CollectiveEpilogueFwdINS6_IJS8_S8_S9_EEENS6_IJNS7_ILi1EEESH_SH_EEESB_SD_Li128ELb0ELb1ELb1ELb0EEENS1_19SingleTileSchedulerILb0ELb1ELb1ELi128EEEEEEEEEvNT_6ParamsE --------------------------
	.section	.nv.constant0._ZN7cutlass13device_kernelIN5flash19enable_sm80_to_sm89INS1_16FlashAttnFwdSm80INS1_25CollectiveMainloopFwdSm80ILi4ELi1ELb0EN4cute5tupleIJNS5_1CILi128EEENS7_ILi64EEES8_EEELi128ENS_6half_tEfNS_4arch4Sm80ELb0ELb0ELb1ELb0ELb1ELb0ELb1ELb1EEENS1_21CollectiveEpilogueFwdINS6_IJS8_S8_S9_EEENS6_IJNS7_ILi1EEESH_SH_EEESB_SD_Li128ELb0ELb1ELb1ELb0EEENS1_19SingleTileSchedulerILb0ELb1ELb1ELi128EEEEEEEEEvNT_6ParamsE,"a",@progbits
	.sectionflags	@""
	.align	4
.nv.constant0._ZN7cutlass13device_kernelIN5flash19enable_sm80_to_sm89INS1_16FlashAttnFwdSm80INS1_25CollectiveMainloopFwdSm80ILi4ELi1ELb0EN4cute5tupleIJNS5_1CILi128EEENS7_ILi64EEES8_EEELi128ENS_6half_tEfNS_4arch4Sm80ELb0ELb0ELb1ELb0ELb1ELb0ELb1ELb1EEENS1_21CollectiveEpilogueFwdINS6_IJS8_S8_S9_EEENS6_IJNS7_ILi1EEESH_SH_EEESB_SD_Li128ELb0ELb1ELb1ELb0EEENS1_19SingleTileSchedulerILb0ELb1ELb1ELi128EEEEEEEEEvNT_6ParamsE:
	.zero		1576


//--------------------- .nv.constant0._ZN7cutlass13device_kernelIN5flash19enable_sm80_to_sm89INS1_16FlashAttnFwdSm80INS1_25CollectiveMainloopFwdSm80ILi8ELi1ELb1EN4cute5tupleIJNS5_1CILi128EEENS7_ILi112EEES8_EEELi128ENS_6half_tEfNS_4arch4Sm80ELb0ELb0ELb1ELb1ELb1ELb0ELb1ELb1EEENS1_21CollectiveEpilogueFwdINS6_IJS8_S8_S9_EEENS6_IJNS7_ILi1EEESH_SH_EEESB_SD_Li256ELb1ELb1ELb1ELb0EEENS1_36VarlenDynamicPersistentTileSchedulerILi128ELi112ELi256ELi256ELb1ELb1ELb0ELb0ELb1ELb1EEEEEEEEEvNT_6ParamsE --------------------------
	.section	.nv.constant0._ZN7cutlass13device_kernelIN5flash19enable_sm80_to_sm89INS1_16FlashAttnFwdSm80INS1_25CollectiveMainloopFwdSm80ILi8ELi1ELb1EN4cute5tupleIJNS5_1CILi128EEENS7_ILi112EEES8_EEELi128ENS_6half_tEfNS_4arch4Sm80ELb0ELb0ELb1ELb1ELb1ELb0ELb1ELb1EEENS1_21CollectiveEpilogueFwdINS6_IJS8_S8_S9_EEENS6_IJNS7_ILi1EEESH_SH_EEESB_SD_Li256ELb1ELb1ELb1ELb0EEENS1_36VarlenDynamicPersistentTileSchedulerILi128ELi112ELi256ELi256ELb1ELb1ELb0ELb0ELb1ELb1EEEEEEEEEvNT_6ParamsE,"a",@progbits
	.sectionflags	@""
	.align	4
.nv.constant0._ZN7cutlass13device_kernelIN5flash19enable_sm80_to_sm89INS1_16FlashAttnFwdSm80INS1_25CollectiveMainloopFwdSm80ILi8ELi1ELb1EN4cute5tupleIJNS5_1CILi128EEENS7_ILi112EEES8_EEELi128ENS_6half_tEfNS_4arch4Sm80ELb0ELb0ELb1ELb1ELb1ELb0ELb1ELb1EEENS1_21CollectiveEpilogueFwdINS6_IJS8_S8_S9_EEENS6_IJNS7_ILi1EEESH_SH_EEESB_SD_Li256ELb1ELb1ELb1ELb0EEENS1_36VarlenDynamicPersistentTileSchedulerILi128ELi112ELi256ELi256ELb1ELb1ELb0ELb0ELb1ELb1EEEEEEEEEvNT_6ParamsE:
	.zero		1608


//--------------------- .nv.constant0._ZN7cutlass13device_kernelIN5flash19enable_sm80_to_sm89INS1_16FlashAttnFwdSm80INS1_25CollectiveMainloopFwdSm80ILi8ELi1ELb1EN4cute5tupleIJNS5_1CILi128EEENS7_ILi112EEES8_EEELi128ENS_6half_tEfNS_4arch4Sm80ELb0ELb0ELb1ELb1ELb1ELb1ELb1ELb1EEENS1_21CollectiveEpilogueFwdINS6_IJS8_S8_S9_EEENS6_IJNS7_ILi1EEESH_SH_EEESB_SD_Li256ELb1ELb1ELb1ELb0EEENS1_36VarlenDynamicPersistentTileSchedulerILi128ELi112ELi256ELi256ELb1ELb1ELb0ELb0ELb1ELb1EEEEEEEEEvNT_6ParamsE --------------------------
	.section	.nv.constant0._ZN7cutlass13device_kernelIN5flash19enable_sm80_to_sm89INS1_16FlashAttnFwdSm80INS1_25CollectiveMainloopFwdSm80ILi8ELi1ELb1EN4cute5tupleIJNS5_1CILi128EEENS7_ILi112EEES8_EEELi128ENS_6half_tEfNS_4arch4Sm80ELb0ELb0ELb1ELb1ELb1ELb1ELb1ELb1EEENS1_21CollectiveEpilogueFwdINS6_IJS8_S8_S9_EEENS6_IJNS7_ILi1EEESH_SH_EEESB_SD_Li256ELb1ELb1ELb1ELb0EEENS1_36VarlenDynamicPersistentTileSchedulerILi128ELi112ELi256ELi256ELb1ELb1ELb0ELb0ELb1ELb1EEEEEEEEEvNT_6ParamsE,"a",@progbits
	.sectionflags	@""
	.align	4
.nv.constant0._ZN7cutlass13device_kernelIN5flash19enable_sm80_to_sm89INS1_16FlashAttnFwdSm80INS1_25CollectiveMainloopFwdSm80ILi8ELi1ELb1EN4cute5tupleIJNS5_1CILi128EEENS7_ILi112EEES8_EEELi128ENS_6half_tEfNS_4arch4Sm80ELb0ELb0ELb1ELb1ELb1ELb1ELb1ELb1EEENS1_21CollectiveEpilogueFwdINS6_IJS8_S8_S9_EEENS6_IJNS7_ILi1EEESH_SH_EEESB_SD_Li256ELb1ELb1ELb1ELb0EEENS1_36VarlenDynamicPersistentTileSchedulerILi128ELi112ELi256ELi256ELb1ELb1ELb0ELb0ELb1ELb1EEEEEEEEEvNT_6ParamsE:
	.zero		1608


//--------------------- .nv.constant0._ZN7cutlass13device_kernelIN5flash19enable_sm80_to_sm89INS1_16FlashAttnFwdSm80INS1_25CollectiveMainloopFwdSm80ILi4ELi1ELb0EN4cute5tupleIJNS5_1CILi128EEENS7_ILi48EEES8_EEELi128ENS_6half_tEfNS_4arch4Sm80ELb0ELb1ELb1ELb0ELb1ELb0ELb1ELb1EEENS1_21CollectiveEpilogueFwdINS6_IJS8_S8_S9_EEENS6_IJNS7_ILi1EEESH_SH_EEESB_SD_Li128ELb0ELb1ELb1ELb0EEENS1_19SingleTileSchedulerILb0ELb1ELb1ELi128EEEEEEEEEvNT_6ParamsE --------------------------
	.section	.nv.constant0._ZN7cutlass13device_kernelIN5flash19enable_sm80_to_sm89INS1_16FlashAttnFwdSm80INS1_25CollectiveMainloopFwdSm80ILi4ELi1ELb0EN4cute5tupleIJNS5_1CILi128EEENS7_ILi48EEES8_EEELi128ENS_6half_tEfNS_4arch4Sm80ELb0ELb1ELb1ELb0ELb1ELb0ELb1ELb1EEENS1_21CollectiveEpilogueFwdINS6_IJS8_S8_S9_EEENS6_IJNS7_ILi1EEESH_SH_EEESB_SD_Li128ELb0ELb1ELb1ELb0EEENS1_19SingleTileSchedulerILb0ELb1ELb1ELi128EEEEEEEEEvNT_6ParamsE,"a",@progbits
	.sectionflags	@""
	.align	4
.nv.constant0._ZN7cutlass13device_kernelIN5flash19enable_sm80_to_sm89INS1_16FlashAttnFwdSm80INS1_25CollectiveMainloopFwdSm80ILi4ELi1ELb0EN4cute5tupleIJNS5_1CILi128EEENS7_ILi48EEES8_EEELi128ENS_6half_tEfNS_4arch4Sm80ELb0ELb1ELb1ELb0ELb1ELb0ELb1ELb1EEENS1_21CollectiveEpilogueFwdINS6_IJS8_S8_S9_EEENS6_IJNS7_ILi1EEESH_SH_EEESB_SD_Li128ELb0ELb1ELb1ELb0EEENS1_19SingleTileSchedulerILb0ELb1ELb1ELi128EEEEEEEEEvNT_6ParamsE:
	.zero		1576


//--------------------- .nv.constant0._ZN7cutlass13device_kernelIN5flash19enable_sm80_to_sm89INS1_16FlashAttnFwdSm80INS1_25CollectiveMainloopFwdSm80ILi8ELi1ELb1EN4cute5tupleIJNS5_1CILi128EEENS7_ILi96EEES8_EEELi128ENS_6half_tEfNS_4arch4Sm80ELb0ELb1ELb1ELb1ELb1ELb0ELb1ELb1EEENS1_21CollectiveEpilogueFwdINS6_IJS8_S8_S9_EEENS6_IJNS7_ILi1EEESH_SH_EEESB_SD_Li256ELb1ELb1ELb1ELb0EEENS1_36VarlenDynamicPersistentTileSchedulerILi128ELi96ELi256ELi256ELb1ELb1ELb0ELb1ELb0ELb1EEEEEEEEEvNT_6ParamsE --------------------------
	.section	.nv.constant0._ZN7cutlass13device_kernelIN5flash19enable_sm80_to_sm89INS1_16FlashAttnFwdSm80INS1_25CollectiveMainloopFwdSm80ILi8ELi1ELb1EN4cute5tupleIJNS5_1CILi128EEENS7_ILi96EEES8_EEELi128ENS_6half_tEfNS_4arch4Sm80ELb0ELb1ELb1ELb1ELb1ELb0ELb1ELb1EEENS1_21CollectiveEpilogueFwdINS6_IJS8_S8_S9_EEENS6_IJNS7_ILi1EEESH_SH_EEESB_SD_Li256ELb1ELb1ELb1ELb0EEENS1_36VarlenDynamicPersistentTileSchedulerILi128ELi96ELi256ELi256ELb1ELb1ELb0ELb1ELb0ELb1EEEEEEEEEvNT_6ParamsE,"a",@progbits
	.sectionflags	@""
	.align	4
.nv.constant0._ZN7cutlass13device_kernelIN5flash19enable_sm80_to_sm89INS1_16FlashAttnFwdSm80INS1_25CollectiveMainloopFwdSm80ILi8ELi1ELb1EN4cute5tupleIJNS5_1CILi128EEENS7_ILi96EEES8_EEELi128ENS_6half_tEfNS_4arch4Sm80ELb0ELb1ELb1ELb1ELb1ELb0ELb1ELb1EEENS1_21CollectiveEpilogueFwdINS6_IJS8_S8_S9_EEENS6_IJNS7_ILi1EEESH_SH_EEESB_SD_Li256ELb1ELb1ELb1ELb0EEENS1_36VarlenDynamicPersistentTileSchedulerILi128ELi96ELi256ELi256ELb1ELb1ELb0ELb1ELb0ELb1EEEEEEEEEvNT_6ParamsE:
	.zero		1608


//--------------------- .nv.constant0._ZN7cutlass13device_kernelIN5flash19enable_sm80_to_sm89INS1_16FlashAttnFwdSm80INS1_25CollectiveMainloopFwdSm80ILi8ELi1ELb1EN4cute5tupleIJNS5_1CILi128EEENS7_ILi96EEES8_EEELi128ENS_6half_tEfNS_4arch4Sm80ELb0ELb1ELb1ELb1ELb1ELb1ELb1ELb1EEENS1_21CollectiveEpilogueFwdINS6_IJS8_S8_S9_EEENS6_IJNS7_ILi1EEESH_SH_EEESB_SD_Li256ELb1ELb1ELb1ELb0EEENS1_36VarlenDynamicPersistentTileSchedulerILi128ELi96ELi256ELi256ELb1ELb1ELb0ELb1ELb0ELb1EEEEEEEEEvNT_6ParamsE --------------------------
	.section	.nv.constant0._ZN7cutlass13device_kernelIN5flash19enable_sm80_to_sm89INS1_16FlashAttnFwdSm80INS1_25CollectiveMainloopFwdSm80ILi8ELi1ELb1EN4cute5tupleIJNS5_1CILi128EEENS7_ILi96EEES8_EEELi128ENS_6half_tEfNS_4arch4Sm80ELb0ELb1ELb1ELb1ELb1ELb1ELb1ELb1EEENS1_21CollectiveEpilogueFwdINS6_IJS8_S8_S9_EEENS6_IJNS7_ILi1EEESH_SH_EEESB_SD_Li256ELb1ELb1ELb1ELb0EEENS1_36VarlenDynamicPersistentTileSchedulerILi128ELi96ELi256ELi256ELb1ELb1ELb0ELb1ELb0ELb1EEEEEEEEEvNT_6ParamsE,"a",@progbits
	.sectionflags	@""
	.align	4
.nv.constant0._ZN7cutlass13device_kernelIN5flash19enable_sm80_to_sm89INS1_16FlashAttnFwdSm80INS1_25CollectiveMainloopFwdSm80ILi8ELi1ELb1EN4cute5tupleIJNS5_1CILi128EEENS7_ILi96EEES8_EEELi128ENS_6half_tEfNS_4arch4Sm80ELb0ELb1ELb1ELb1ELb1ELb1ELb1ELb1EEENS1_21CollectiveEpilogueFwdINS6_IJS8_S8_S9_EEENS6_IJNS7_ILi1EEESH_SH_EEESB_SD_Li256ELb1ELb1ELb1ELb0EEENS1_36VarlenDynamicPersistentTileSchedulerILi128ELi96ELi256ELi256ELb1ELb1ELb0ELb1ELb0ELb1EEEEEEEEEvNT_6ParamsE:
	.zero		1608


//--------------------- .nv.constant0._ZN7cutlass13device_kernelIN5flash19enable_sm80_to_sm89INS1_16FlashAttnFwdSm80INS1_25CollectiveMainloopFwdSm80ILi4ELi1ELb0EN4cute5tupleIJNS5_1CILi128EEENS7_ILi64EEES8_EEELi128ENS_6half_tEfNS_4arch4Sm80ELb1ELb0ELb1ELb0ELb1ELb0ELb1ELb1EEENS1_21CollectiveEpilogueFwdINS6_IJS8_S8_S9_EEENS6_IJNS7_ILi1EEESH_SH_EEESB_SD_Li128ELb0ELb1ELb1ELb0EEENS1_30DynamicPersistentTileSchedulerILi128ELi128ELb1ELb1ELb0EEEEEEEEEvNT_6ParamsE --------------------------
	.section	.nv.constant0._ZN7cutlass13device_kernelIN5flash19enable_sm80_to_sm89INS1_16FlashAttnFwdSm80INS1_25CollectiveMainloopFwdSm80ILi4ELi1ELb0EN4cute5tupleIJNS5_1CILi128EEENS7_ILi64EEES8_EEELi128ENS_6half_tEfNS_4arch4Sm80ELb1ELb0ELb1ELb0ELb1ELb0ELb1ELb1EEENS1_21CollectiveEpilogueFwdINS6_IJS8_S8_S9_EEENS6_IJNS7_ILi1EEESH_SH_EEESB_SD_Li128ELb0ELb1ELb1ELb0EEENS1_30DynamicPersistentTileSchedulerILi128ELi128ELb1ELb1ELb0EEEEEEEEEvNT_6ParamsE,"a",@progbits
	.sectionflags	@""
	.align	4
.nv.constant0._ZN7cutlass13device_kernelIN5flash19enable_sm80_to_sm89INS1_16FlashAttnFwdSm80INS1_25CollectiveMainloopFwdSm80ILi4ELi1ELb0EN4cute5tupleIJNS5_1CILi128EEENS7_ILi64EEES8_EEELi128ENS_6half_tEfNS_4arch4Sm80ELb1ELb0ELb1ELb0ELb1ELb0ELb1ELb1EEENS1_21CollectiveEpilogueFwdINS6_IJS8_S8_S9_EEENS6_IJNS7_ILi1EEESH_SH_EEESB_SD_Li128ELb0ELb1ELb1ELb0EEENS1_30DynamicPersistentTileSchedulerILi128ELi128ELb1ELb1ELb0EEEEEEEEEvNT_6ParamsE:
	.zero		1592


//--------------------- .nv.constant0._ZN7cutlass13device_kernelIN5flash19enable_sm80_to_sm89INS1_16FlashAttnFwdSm80INS1_25CollectiveMainloopFwdSm80ILi8ELi1ELb1EN4cute5tupleIJNS5_1CILi128EEENS7_ILi112EEES8_EEELi128ENS_6half_tEfNS_4arch4Sm80ELb1ELb0ELb1ELb1ELb1ELb0ELb1ELb1EEENS1_21CollectiveEpilogueFwdINS6_IJS8_S8_S9_EEENS6_IJNS7_ILi1EEESH_SH_EEESB_SD_Li256ELb1ELb1ELb1ELb0EEENS1_36VarlenDynamicPersistentTileSchedulerILi128ELi112ELi256ELi256ELb1ELb1ELb0ELb1ELb1ELb1EEEEEEEEEvNT_6ParamsE --------------------------
	.section	.nv.constant0._ZN7cutlass13device_kernelIN5flash19enable_sm80_to_sm89INS1_16FlashAttnFwdSm80INS1_25CollectiveMainloopFwdSm80ILi8ELi1ELb1EN4cute5tupleIJNS5_1CILi128EEENS7_ILi112EEES8_EEELi128ENS_6half_tEfNS_4arch4Sm80ELb1ELb0ELb1ELb1ELb1ELb0ELb1ELb1EEENS1_21CollectiveEpilogueFwdINS6_IJS8_S8_S9_EEENS6_IJNS7_ILi1EEESH_SH_EEESB_SD_Li256ELb1ELb1ELb1ELb0EEENS1_36VarlenDynamicPersistentTileSchedulerILi128ELi112ELi256ELi256ELb1ELb1ELb0ELb1ELb1ELb1EEEEEEEEEvNT_6ParamsE,"a",@progbits
	.sectionflags	@""
	.align	4
.nv.constant0._ZN7cutlass13device_kernelIN5flash19enable_sm80_to_sm89INS1_16FlashAttnFwdSm80INS1_25CollectiveMainloopFwdSm80ILi8ELi1ELb1EN4cute5tupleIJNS5_1CILi128EEENS7_ILi112EEES8_EEELi128ENS_6half_tEfNS_4arch4Sm80ELb1ELb0ELb1ELb1ELb1ELb0ELb1ELb1EEENS1_21CollectiveEpilogueFwdINS6_IJS8_S8_S9_EEENS6_IJNS7_ILi1EEESH_SH_EEESB_SD_Li256ELb1ELb1ELb1ELb0EEENS1_36VarlenDynamicPersistentTileSchedulerILi128ELi112ELi256ELi256ELb1ELb1ELb0ELb1ELb1ELb1EEEEEEEEEvNT_6ParamsE:
	.zero		1608


//--------------------- .nv.constant0._ZN7cutlass13device_kernelIN5flash19enable_sm80_to_sm89INS1_16FlashAttnFwdSm80INS1_25CollectiveMainloopFwdSm80ILi8ELi1ELb1EN4cute5tupleIJNS5_1CILi128EEENS7_ILi112EEES8_EEELi128ENS_6half_tEfNS_4arch4Sm80ELb1ELb0ELb1ELb1ELb1ELb1ELb1ELb1EEENS1_21CollectiveEpilogueFwdINS6_IJS8_S8_S9_EEENS6_IJNS7_ILi1EEESH_SH_EEESB_SD_Li256ELb1ELb1ELb1ELb0EEENS1_36VarlenDynamicPersistentTileSchedulerILi128ELi112ELi256ELi256ELb1ELb1ELb0ELb1ELb1ELb1EEEEEEEEEvNT_6ParamsE --------------------------
	.section	.nv.constant0._ZN7cutlass13device_kernelIN5flash19enable_sm80_to_sm89INS1_16FlashAttnFwdSm80INS1_25CollectiveMainloopFwdSm80ILi8ELi1ELb1EN4cute5tupleIJNS5_1CILi128EEENS7_ILi112EEES8_EEELi128ENS_6half_tEfNS_4arch4Sm80ELb1ELb0ELb1ELb1ELb1ELb1ELb1ELb1EEENS1_21CollectiveEpilogueFwdINS6_IJS8_S8_S9_EEENS6_IJNS7_ILi1EEESH_SH_EEESB_SD_Li256ELb1ELb1ELb1ELb0EEENS1_36VarlenDynamicPersistentTileSchedulerILi128ELi112ELi256ELi256ELb1ELb1ELb0ELb1ELb1ELb1EEEEEEEEEvNT_6ParamsE,"a",@progbits
	.sectionflags	@""
	.align	4
.nv.constant0._ZN7cutlass13device_kernelIN5flash19enable_sm80_to_sm89INS1_16FlashAttnFwdSm80INS1_25CollectiveMainloopFwdSm80ILi8ELi1ELb1EN4cute5tupleIJNS5_1CILi128EEENS7_ILi112EEES8_EEELi128ENS_6half_tEfNS_4arch4Sm80ELb1ELb0ELb1ELb1ELb1ELb1ELb1ELb1EEENS1_21CollectiveEpilogueFwdINS6_IJS8_S8_S9_EEENS6_IJNS7_ILi1EEESH_SH_EEESB_SD_Li256ELb1ELb1ELb1ELb0EEENS1_36VarlenDynamicPersistentTileSchedulerILi128ELi112ELi256ELi256ELb1ELb1ELb0ELb1ELb1ELb1EEEEEEEEEvNT_6ParamsE:
	.zero		1608


//--------------------- SYMBOLS --------------------------

	.type		.nv.reservedSmem.offset0,@object
	.size		.nv.reservedSmem.offset0,0x4
